//
// Generated by NVIDIA NVVM Compiler
//
// Compiler Build ID: CL-36424714
// Cuda compilation tools, release 13.0, V13.0.88
// Based on NVVM 20.0.0
//

.version 9.0
.target sm_100
.address_size 64

	// .globl	_Z2mmPfS_S_iii
// _ZZ8mm_tiledPfS_S_iiiE2sA has been demoted
// _ZZ8mm_tiledPfS_S_iiiE2sB has been demoted

.visible .entry _Z2mmPfS_S_iii(
	.param .u64 .ptr .align 1 _Z2mmPfS_S_iii_param_0,
	.param .u64 .ptr .align 1 _Z2mmPfS_S_iii_param_1,
	.param .u64 .ptr .align 1 _Z2mmPfS_S_iii_param_2,
	.param .u32 _Z2mmPfS_S_iii_param_3,
	.param .u32 _Z2mmPfS_S_iii_param_4,
	.param .u32 _Z2mmPfS_S_iii_param_5
)
{
	.reg .pred 	%p<11>;
	.reg .b32 	%r<75>;
	.reg .b32 	%f<67>;
	.reg .b64 	%rd<53>;

	ld.param.u64 	%rd11, [_Z2mmPfS_S_iii_param_0];
	ld.param.u64 	%rd12, [_Z2mmPfS_S_iii_param_1];
	ld.param.u32 	%r32, [_Z2mmPfS_S_iii_param_3];
	ld.param.u32 	%r33, [_Z2mmPfS_S_iii_param_5];
	cvta.to.global.u64 	%rd1, %rd12;
	cvta.to.global.u64 	%rd2, %rd11;
	mov.u32 	%r34, %ctaid.x;
	mov.u32 	%r35, %ntid.x;
	mov.u32 	%r36, %tid.x;
	mad.lo.s32 	%r1, %r34, %r35, %r36;
	setp.gt.s32 	%p1, %r1, %r33;
	@%p1 bra 	$L__BB0_15;
	rem.s32 	%r2, %r1, %r32;
	setp.lt.s32 	%p2, %r32, 1;
	mov.f32 	%f66, 0f00000000;
	@%p2 bra 	$L__BB0_14;
	sub.s32 	%r61, %r1, %r2;
	and.b32  	%r4, %r32, 7;
	setp.lt.u32 	%p3, %r32, 8;
	mov.b32 	%r69, 0;
	mov.u32 	%r74, %r69;
	@%p3 bra 	$L__BB0_5;
	and.b32  	%r69, %r32, 2147483640;
	neg.s32 	%r63, %r69;
	mul.wide.u32 	%rd13, %r32, 4;
	add.s64 	%rd3, %rd1, %rd13;
	mul.wide.u32 	%rd14, %r32, 8;
	add.s64 	%rd4, %rd1, %rd14;
	mul.wide.u32 	%rd15, %r32, 12;
	add.s64 	%rd5, %rd1, %rd15;
	mul.wide.u32 	%rd16, %r32, 16;
	add.s64 	%rd6, %rd1, %rd16;
	mul.wide.u32 	%rd17, %r32, 20;
	add.s64 	%rd7, %rd1, %rd17;
	mul.wide.u32 	%rd18, %r32, 24;
	add.s64 	%rd8, %rd1, %rd18;
	mul.wide.u32 	%rd19, %r32, 28;
	add.s64 	%rd9, %rd1, %rd19;
	mov.b32 	%r74, 0;
	mov.u32 	%r62, %r2;
$L__BB0_4:
	.pragma "nounroll";
	mul.wide.s32 	%rd20, %r62, 4;
	add.s64 	%rd21, %rd3, %rd20;
	add.s64 	%rd22, %rd4, %rd20;
	add.s64 	%rd23, %rd5, %rd20;
	add.s64 	%rd24, %rd6, %rd20;
	add.s64 	%rd25, %rd7, %rd20;
	add.s64 	%rd26, %rd8, %rd20;
	add.s64 	%rd27, %rd9, %rd20;
	add.s64 	%rd28, %rd1, %rd20;
	mul.wide.s32 	%rd29, %r61, 4;
	add.s64 	%rd30, %rd2, %rd29;
	ld.global.f32 	%f4, [%rd30];
	ld.global.f32 	%f5, [%rd28];
	cvt.rn.f32.s32 	%f6, %r74;
	fma.rn.f32 	%f7, %f4, %f5, %f6;
	cvt.rzi.s32.f32 	%r40, %f7;
	ld.global.f32 	%f8, [%rd30+4];
	ld.global.f32 	%f9, [%rd21];
	cvt.rn.f32.s32 	%f10, %r40;
	fma.rn.f32 	%f11, %f8, %f9, %f10;
	cvt.rzi.s32.f32 	%r41, %f11;
	ld.global.f32 	%f12, [%rd30+8];
	ld.global.f32 	%f13, [%rd22];
	cvt.rn.f32.s32 	%f14, %r41;
	fma.rn.f32 	%f15, %f12, %f13, %f14;
	cvt.rzi.s32.f32 	%r42, %f15;
	ld.global.f32 	%f16, [%rd30+12];
	ld.global.f32 	%f17, [%rd23];
	cvt.rn.f32.s32 	%f18, %r42;
	fma.rn.f32 	%f19, %f16, %f17, %f18;
	cvt.rzi.s32.f32 	%r43, %f19;
	ld.global.f32 	%f20, [%rd30+16];
	ld.global.f32 	%f21, [%rd24];
	cvt.rn.f32.s32 	%f22, %r43;
	fma.rn.f32 	%f23, %f20, %f21, %f22;
	cvt.rzi.s32.f32 	%r44, %f23;
	ld.global.f32 	%f24, [%rd30+20];
	ld.global.f32 	%f25, [%rd25];
	cvt.rn.f32.s32 	%f26, %r44;
	fma.rn.f32 	%f27, %f24, %f25, %f26;
	cvt.rzi.s32.f32 	%r45, %f27;
	ld.global.f32 	%f28, [%rd30+24];
	ld.global.f32 	%f29, [%rd26];
	cvt.rn.f32.s32 	%f30, %r45;
	fma.rn.f32 	%f31, %f28, %f29, %f30;
	cvt.rzi.s32.f32 	%r46, %f31;
	ld.global.f32 	%f32, [%rd30+28];
	ld.global.f32 	%f33, [%rd27];
	cvt.rn.f32.s32 	%f34, %r46;
	fma.rn.f32 	%f35, %f32, %f33, %f34;
	cvt.rzi.s32.f32 	%r74, %f35;
	add.s32 	%r63, %r63, 8;
	shl.b32 	%r47, %r32, 3;
	add.s32 	%r62, %r62, %r47;
	add.s32 	%r61, %r61, 8;
	setp.ne.s32 	%p4, %r63, 0;
	@%p4 bra 	$L__BB0_4;
$L__BB0_5:
	setp.eq.s32 	%p5, %r4, 0;
	@%p5 bra 	$L__BB0_13;
	sub.s32 	%r18, %r1, %r2;
	and.b32  	%r19, %r32, 3;
	setp.lt.u32 	%p6, %r4, 4;
	@%p6 bra 	$L__BB0_8;
	add.s32 	%r49, %r18, %r69;
	mul.wide.s32 	%rd31, %r49, 4;
	add.s64 	%rd32, %rd2, %rd31;
	ld.global.f32 	%f36, [%rd32];
	mad.lo.s32 	%r50, %r69, %r32, %r2;
	mul.wide.s32 	%rd33, %r50, 4;
	add.s64 	%rd34, %rd1, %rd33;
	ld.global.f32 	%f37, [%rd34];
	cvt.rn.f32.s32 	%f38, %r74;
	fma.rn.f32 	%f39, %f36, %f37, %f38;
	cvt.rzi.s32.f32 	%r51, %f39;
	ld.global.f32 	%f40, [%rd32+4];
	mul.wide.u32 	%rd35, %r32, 4;
	add.s64 	%rd36, %rd34, %rd35;
	ld.global.f32 	%f41, [%rd36];
	cvt.rn.f32.s32 	%f42, %r51;
	fma.rn.f32 	%f43, %f40, %f41, %f42;
	cvt.rzi.s32.f32 	%r52, %f43;
	ld.global.f32 	%f44, [%rd32+8];
	add.s64 	%rd37, %rd36, %rd35;
	ld.global.f32 	%f45, [%rd37];
	cvt.rn.f32.s32 	%f46, %r52;
	fma.rn.f32 	%f47, %f44, %f45, %f46;
	cvt.rzi.s32.f32 	%r53, %f47;
	ld.global.f32 	%f48, [%rd32+12];
	add.s64 	%rd38, %rd37, %rd35;
	ld.global.f32 	%f49, [%rd38];
	cvt.rn.f32.s32 	%f50, %r53;
	fma.rn.f32 	%f51, %f48, %f49, %f50;
	cvt.rzi.s32.f32 	%r74, %f51;
	add.s32 	%r69, %r69, 4;
$L__BB0_8:
	setp.eq.s32 	%p7, %r19, 0;
	@%p7 bra 	$L__BB0_13;
	setp.eq.s32 	%p8, %r19, 1;
	@%p8 bra 	$L__BB0_11;
	add.s32 	%r55, %r18, %r69;
	mul.wide.s32 	%rd39, %r55, 4;
	add.s64 	%rd40, %rd2, %rd39;
	ld.global.f32 	%f52, [%rd40];
	mad.lo.s32 	%r56, %r69, %r32, %r2;
	mul.wide.s32 	%rd41, %r56, 4;
	add.s64 	%rd42, %rd1, %rd41;
	ld.global.f32 	%f53, [%rd42];
	cvt.rn.f32.s32 	%f54, %r74;
	fma.rn.f32 	%f55, %f52, %f53, %f54;
	cvt.rzi.s32.f32 	%r57, %f55;
	ld.global.f32 	%f56, [%rd40+4];
	mul.wide.u32 	%rd43, %r32, 4;
	add.s64 	%rd44, %rd42, %rd43;
	ld.global.f32 	%f57, [%rd44];
	cvt.rn.f32.s32 	%f58, %r57;
	fma.rn.f32 	%f59, %f56, %f57, %f58;
	cvt.rzi.s32.f32 	%r74, %f59;
	add.s32 	%r69, %r69, 2;
$L__BB0_11:
	and.b32  	%r58, %r32, 1;
	setp.eq.b32 	%p9, %r58, 1;
	not.pred 	%p10, %p9;
	@%p10 bra 	$L__BB0_13;
	add.s32 	%r59, %r18, %r69;
	mul.wide.s32 	%rd45, %r59, 4;
	add.s64 	%rd46, %rd2, %rd45;
	ld.global.f32 	%f60, [%rd46];
	mad.lo.s32 	%r60, %r69, %r32, %r2;
	mul.wide.s32 	%rd47, %r60, 4;
	add.s64 	%rd48, %rd1, %rd47;
	ld.global.f32 	%f61, [%rd48];
	cvt.rn.f32.s32 	%f62, %r74;
	fma.rn.f32 	%f63, %f60, %f61, %f62;
	cvt.rzi.s32.f32 	%r74, %f63;
$L__BB0_13:
	cvt.rn.f32.s32 	%f66, %r74;
$L__BB0_14:
	ld.param.u64 	%rd52, [_Z2mmPfS_S_iii_param_2];
	cvta.to.global.u64 	%rd49, %rd52;
	mul.wide.s32 	%rd50, %r1, 4;
	add.s64 	%rd51, %rd49, %rd50;
	ld.global.f32 	%f64, [%rd51];
	add.f32 	%f65, %f66, %f64;
	st.global.f32 	[%rd51], %f65;
$L__BB0_15:
	ret;

}
	// .globl	_Z8mm_tiledPfS_S_iii
.visible .entry _Z8mm_tiledPfS_S_iii(
	.param .u64 .ptr .align 1 _Z8mm_tiledPfS_S_iii_param_0,
	.param .u64 .ptr .align 1 _Z8mm_tiledPfS_S_iii_param_1,
	.param .u64 .ptr .align 1 _Z8mm_tiledPfS_S_iii_param_2,
	.param .u32 _Z8mm_tiledPfS_S_iii_param_3,
	.param .u32 _Z8mm_tiledPfS_S_iii_param_4,
	.param .u32 _Z8mm_tiledPfS_S_iii_param_5
)
{
	.reg .pred 	%p<4>;
	.reg .b32 	%r<135>;
	.reg .b32 	%f<7>;
	.reg .b64 	%rd<13>;
	// demoted variable
	.shared .align 4 .b8 _ZZ8mm_tiledPfS_S_iiiE2sA[4096];
	// demoted variable
	.shared .align 4 .b8 _ZZ8mm_tiledPfS_S_iiiE2sB[4096];
	ld.param.u64 	%rd3, [_Z8mm_tiledPfS_S_iii_param_0];
	ld.param.u64 	%rd4, [_Z8mm_tiledPfS_S_iii_param_1];
	ld.param.u64 	%rd5, [_Z8mm_tiledPfS_S_iii_param_2];
	ld.param.u32 	%r21, [_Z8mm_tiledPfS_S_iii_param_3];
	ld.param.u32 	%r22, [_Z8mm_tiledPfS_S_iii_param_5];
	mov.u32 	%r23, %ctaid.y;
	shl.b32 	%r24, %r23, 5;
	mov.u32 	%r25, %ctaid.x;
	shl.b32 	%r1, %r25, 5;
	mov.u32 	%r2, %tid.y;
	add.s32 	%r26, %r24, %r2;
	mov.u32 	%r3, %tid.x;
	add.s32 	%r27, %r1, %r3;
	mul.lo.s32 	%r4, %r21, %r26;
	add.s32 	%r5, %r27, %r4;
	setp.gt.s32 	%p1, %r5, %r22;
	@%p1 bra 	$L__BB1_6;
	setp.lt.s32 	%p2, %r21, 1;
	mov.f32 	%f6, 0f00000000;
	@%p2 bra 	$L__BB1_5;
	shl.b32 	%r29, %r2, 7;
	mov.u32 	%r30, _ZZ8mm_tiledPfS_S_iiiE2sA;
	add.s32 	%r6, %r30, %r29;
	shl.b32 	%r31, %r3, 2;
	add.s32 	%r7, %r6, %r31;
	mov.u32 	%r32, _ZZ8mm_tiledPfS_S_iiiE2sB;
	add.s32 	%r9, %r32, %r31;
	add.s32 	%r8, %r9, %r29;
	mad.lo.s32 	%r33, %r2, %r21, %r3;
	add.s32 	%r132, %r33, %r1;
	shl.b32 	%r11, %r21, 5;
	add.s32 	%r131, %r3, %r4;
	cvta.to.global.u64 	%rd1, %rd3;
	cvta.to.global.u64 	%rd2, %rd4;
	mov.b32 	%r133, 0;
	mov.u32 	%r134, %r133;
$L__BB1_3:
	mul.wide.u32 	%rd6, %r131, 4;
	add.s64 	%rd7, %rd1, %rd6;
	ld.global.f32 	%f4, [%rd7];
	cvt.rzi.s32.f32 	%r34, %f4;
	st.shared.u32 	[%r7], %r34;
	mul.wide.u32 	%rd8, %r132, 4;
	add.s64 	%rd9, %rd2, %rd8;
	ld.global.f32 	%f5, [%rd9];
	cvt.rzi.s32.f32 	%r35, %f5;
	st.shared.u32 	[%r8], %r35;
	bar.sync 	0;
	add.s32 	%r134, %r134, 32;
	ld.shared.u32 	%r36, [%r6];
	ld.shared.u32 	%r37, [%r9];
	mad.lo.s32 	%r38, %r37, %r36, %r133;
	ld.shared.u32 	%r39, [%r6+4];
	ld.shared.u32 	%r40, [%r9+128];
	mad.lo.s32 	%r41, %r40, %r39, %r38;
	ld.shared.u32 	%r42, [%r6+8];
	ld.shared.u32 	%r43, [%r9+256];
	mad.lo.s32 	%r44, %r43, %r42, %r41;
	ld.shared.u32 	%r45, [%r6+12];
	ld.shared.u32 	%r46, [%r9+384];
	mad.lo.s32 	%r47, %r46, %r45, %r44;
	ld.shared.u32 	%r48, [%r6+16];
	ld.shared.u32 	%r49, [%r9+512];
	mad.lo.s32 	%r50, %r49, %r48, %r47;
	ld.shared.u32 	%r51, [%r6+20];
	ld.shared.u32 	%r52, [%r9+640];
	mad.lo.s32 	%r53, %r52, %r51, %r50;
	ld.shared.u32 	%r54, [%r6+24];
	ld.shared.u32 	%r55, [%r9+768];
	mad.lo.s32 	%r56, %r55, %r54, %r53;
	ld.shared.u32 	%r57, [%r6+28];
	ld.shared.u32 	%r58, [%r9+896];
	mad.lo.s32 	%r59, %r58, %r57, %r56;
	ld.shared.u32 	%r60, [%r6+32];
	ld.shared.u32 	%r61, [%r9+1024];
	mad.lo.s32 	%r62, %r61, %r60, %r59;
	ld.shared.u32 	%r63, [%r6+36];
	ld.shared.u32 	%r64, [%r9+1152];
	mad.lo.s32 	%r65, %r64, %r63, %r62;
	ld.shared.u32 	%r66, [%r6+40];
	ld.shared.u32 	%r67, [%r9+1280];
	mad.lo.s32 	%r68, %r67, %r66, %r65;
	ld.shared.u32 	%r69, [%r6+44];
	ld.shared.u32 	%r70, [%r9+1408];
	mad.lo.s32 	%r71, %r70, %r69, %r68;
	ld.shared.u32 	%r72, [%r6+48];
	ld.shared.u32 	%r73, [%r9+1536];
	mad.lo.s32 	%r74, %r73, %r72, %r71;
	ld.shared.u32 	%r75, [%r6+52];
	ld.shared.u32 	%r76, [%r9+1664];
	mad.lo.s32 	%r77, %r76, %r75, %r74;
	ld.shared.u32 	%r78, [%r6+56];
	ld.shared.u32 	%r79, [%r9+1792];
	mad.lo.s32 	%r80, %r79, %r78, %r77;
	ld.shared.u32 	%r81, [%r6+60];
	ld.shared.u32 	%r82, [%r9+1920];
	mad.lo.s32 	%r83, %r82, %r81, %r80;
	ld.shared.u32 	%r84, [%r6+64];
	ld.shared.u32 	%r85, [%r9+2048];
	mad.lo.s32 	%r86, %r85, %r84, %r83;
	ld.shared.u32 	%r87, [%r6+68];
	ld.shared.u32 	%r88, [%r9+2176];
	mad.lo.s32 	%r89, %r88, %r87, %r86;
	ld.shared.u32 	%r90, [%r6+72];
	ld.shared.u32 	%r91, [%r9+2304];
	mad.lo.s32 	%r92, %r91, %r90, %r89;
	ld.shared.u32 	%r93, [%r6+76];
	ld.shared.u32 	%r94, [%r9+2432];
	mad.lo.s32 	%r95, %r94, %r93, %r92;
	ld.shared.u32 	%r96, [%r6+80];
	ld.shared.u32 	%r97, [%r9+2560];
	mad.lo.s32 	%r98, %r97, %r96, %r95;
	ld.shared.u32 	%r99, [%r6+84];
	ld.shared.u32 	%r100, [%r9+2688];
	mad.lo.s32 	%r101, %r100, %r99, %r98;
	ld.shared.u32 	%r102, [%r6+88];
	ld.shared.u32 	%r103, [%r9+2816];
	mad.lo.s32 	%r104, %r103, %r102, %r101;
	ld.shared.u32 	%r105, [%r6+92];
	ld.shared.u32 	%r106, [%r9+2944];
	mad.lo.s32 	%r107, %r106, %r105, %r104;
	ld.shared.u32 	%r108, [%r6+96];
	ld.shared.u32 	%r109, [%r9+3072];
	mad.lo.s32 	%r110, %r109, %r108, %r107;
	ld.shared.u32 	%r111, [%r6+100];
	ld.shared.u32 	%r112, [%r9+3200];
	mad.lo.s32 	%r113, %r112, %r111, %r110;
	ld.shared.u32 	%r114, [%r6+104];
	ld.shared.u32 	%r115, [%r9+3328];
	mad.lo.s32 	%r116, %r115, %r114, %r113;
	ld.shared.u32 	%r117, [%r6+108];
	ld.shared.u32 	%r118, [%r9+3456];
	mad.lo.s32 	%r119, %r118, %r117, %r116;
	ld.shared.u32 	%r120, [%r6+112];
	ld.shared.u32 	%r121, [%r9+3584];
	mad.lo.s32 	%r122, %r121, %r120, %r119;
	ld.shared.u32 	%r123, [%r6+116];
	ld.shared.u32 	%r124, [%r9+3712];
	mad.lo.s32 	%r125, %r124, %r123, %r122;
	ld.shared.u32 	%r126, [%r6+120];
	ld.shared.u32 	%r127, [%r9+3840];
	mad.lo.s32 	%r128, %r127, %r126, %r125;
	ld.shared.u32 	%r129, [%r6+124];
	ld.shared.u32 	%r130, [%r9+3968];
	mad.lo.s32 	%r133, %r130, %r129, %r128;
	bar.sync 	0;
	add.s32 	%r132, %r132, %r11;
	add.s32 	%r131, %r131, 32;
	setp.lt.s32 	%p3, %r134, %r21;
	@%p3 bra 	$L__BB1_3;
	cvt.rn.f32.s32 	%f6, %r133;
$L__BB1_5:
	cvta.to.global.u64 	%rd10, %rd5;
	mul.wide.s32 	%rd11, %r5, 4;
	add.s64 	%rd12, %rd10, %rd11;
	st.global.f32 	[%rd12], %f6;
$L__BB1_6:
	ret;

}


// ===== COMPILED SASS (sm_100) =====

	.target	sm_100

	.elftype	@"ET_EXEC"


//--------------------- .note.nv.tkinfo           --------------------------
	.section	.note.nv.tkinfo,"",@"SHT_NOTE"
	.sectionflags	@"SHF_NOTE_NV_TKINFO"
	.tkinfo
        /*0018*/ 	.word	0x00000002
        /*0030*/ 	.string	""
        /*0030*/ 	.string	"ptxas"
        /*0030*/ 	.string	"Cuda compilation tools, release 13.0, V13.0.88"
        /*0030*/ 	.string	"Build cuda_13.0.r13.0/compiler.36424714_0"
        /*0030*/ 	.string	"-arch sm_100 -m 64 "



//--------------------- .note.nv.cuinfo           --------------------------
	.section	.note.nv.cuinfo,"",@"SHT_NOTE"
	.sectionflags	@"SHF_NOTE_NV_CUINFO"
        /*0018*/ 	.short	0x0002
        /*001a*/ 	.short	0x0064
        /*001c*/ 	.short	0x0082
	.zero		2


//--------------------- .nv.info                  --------------------------
	.section	.nv.info,"",@"SHT_CUDA_INFO"
	.align	4


	//----- nvinfo : EIATTR_REGCOUNT
	.align		4
        /*0000*/ 	.byte	0x04, 0x2f
        /*0002*/ 	.short	(.L_1 - .L_0)
	.align		4
.L_0:
        /*0004*/ 	.word	index@(_Z2mmPfS_S_iii)
        /*0008*/ 	.word	0x00000020


	//----- nvinfo : EIATTR_FRAME_SIZE
	.align		4
.L_1:
        /*000c*/ 	.byte	0x04, 0x11
        /*000e*/ 	.short	(.L_3 - .L_2)
	.align		4
.L_2:
        /*0010*/ 	.word	index@(_Z2mmPfS_S_iii)
        /*0014*/ 	.word	0x00000000


	//----- nvinfo : EIATTR_REGCOUNT
	.align		4
.L_3:
        /*0018*/ 	.byte	0x04, 0x2f
        /*001a*/ 	.short	(.L_5 - .L_4)
	.align		4
.L_4:
        /*001c*/ 	.word	index@(_Z8mm_tiledPfS_S_iii)
        /*0020*/ 	.word	0x00000020


	//----- nvinfo : EIATTR_FRAME_SIZE
	.align		4
.L_5:
        /*0024*/ 	.byte	0x04, 0x11
        /*0026*/ 	.short	(.L_7 - .L_6)
	.align		4
.L_6:
        /*0028*/ 	.word	index@(_Z8mm_tiledPfS_S_iii)
        /*002c*/ 	.word	0x00000000


	//----- nvinfo : EIATTR_MIN_STACK_SIZE
	.align		4
.L_7:
        /*0030*/ 	.byte	0x04, 0x12
        /*0032*/ 	.short	(.L_9 - .L_8)
	.align		4
.L_8:
        /*0034*/ 	.word	index@(_Z8mm_tiledPfS_S_iii)
        /*0038*/ 	.word	0x00000000


	//----- nvinfo : EIATTR_MIN_STACK_SIZE
	.align		4
.L_9:
        /*003c*/ 	.byte	0x04, 0x12
        /*003e*/ 	.short	(.L_11 - .L_10)
	.align		4
.L_10:
        /*0040*/ 	.word	index@(_Z2mmPfS_S_iii)
        /*0044*/ 	.word	0x00000000
.L_11:


//--------------------- .nv.compat                --------------------------
	.section	.nv.compat,"",@"SHT_CUDA_COMPAT_INFO"
	.align	4
        /*0000*/ 	.byte	0x02, 0x09, 0x00, 0x00, 0x02, 0x02, 0x01, 0x00, 0x02, 0x05, 0x05, 0x00, 0x03, 0x07, 0x01, 0x01
        /*0010*/ 	.byte	0x02, 0x03, 0x00, 0x00, 0x02, 0x06, 0x01, 0x00, 0x04, 0x0b, 0x08, 0x00, 0x09, 0x00, 0x00, 0x00
        /*0020*/ 	.byte	0x00, 0x00, 0x00, 0x00


//--------------------- .nv.info._Z8mm_tiledPfS_S_iii --------------------------
	.section	.nv.info._Z8mm_tiledPfS_S_iii,"",@"SHT_CUDA_INFO"
	.sectionflags	@""
	.align	4


	//----- nvinfo : EIATTR_CUDA_API_VERSION
	.align		4
        /*0000*/ 	.byte	0x04, 0x37
        /*0002*/ 	.short	(.L_13 - .L_12)
.L_12:
        /*0004*/ 	.word	0x00000082


	//----- nvinfo : EIATTR_KPARAM_INFO
	.align		4
.L_13:
        /*0008*/ 	.byte	0x04, 0x17
        /*000a*/ 	.short	(.L_15 - .L_14)
.L_14:
        /*000c*/ 	.word	0x00000000
        /*0010*/ 	.short	0x0005
        /*0012*/ 	.short	0x0020
        /*0014*/ 	.byte	0x00, 0xf0, 0x11, 0x00


	//----- nvinfo : EIATTR_KPARAM_INFO
	.align		4
.L_15:
        /*0018*/ 	.byte	0x04, 0x17
        /*001a*/ 	.short	(.L_17 - .L_16)
.L_16:
        /*001c*/ 	.word	0x00000000
        /*0020*/ 	.short	0x0004
        /*0022*/ 	.short	0x001c
        /*0024*/ 	.byte	0x00, 0xf0, 0x11, 0x00


	//----- nvinfo : EIATTR_KPARAM_INFO
	.align		4
.L_17:
        /*0028*/ 	.byte	0x04, 0x17
        /*002a*/ 	.short	(.L_19 - .L_18)
.L_18:
        /*002c*/ 	.word	0x00000000
        /*0030*/ 	.short	0x0003
        /*0032*/ 	.short	0x0018
        /*0034*/ 	.byte	0x00, 0xf0, 0x11, 0x00


	//----- nvinfo : EIATTR_KPARAM_INFO
	.align		4
.L_19:
        /*0038*/ 	.byte	0x04, 0x17
        /*003a*/ 	.short	(.L_21 - .L_20)
.L_20:
        /*003c*/ 	.word	0x00000000
        /*0040*/ 	.short	0x0002
        /*0042*/ 	.short	0x0010
        /*0044*/ 	.byte	0x00, 0xf5, 0x21, 0x00


	//----- nvinfo : EIATTR_KPARAM_INFO
	.align		4
.L_21:
        /*0048*/ 	.byte	0x04, 0x17
        /*004a*/ 	.short	(.L_23 - .L_22)
.L_22:
        /*004c*/ 	.word	0x00000000
        /*0050*/ 	.short	0x0001
        /*0052*/ 	.short	0x0008
        /*0054*/ 	.byte	0x00, 0xf5, 0x21, 0x00


	//----- nvinfo : EIATTR_KPARAM_INFO
	.align		4
.L_23:
        /*0058*/ 	.byte	0x04, 0x17
        /*005a*/ 	.short	(.L_25 - .L_24)
.L_24:
        /*005c*/ 	.word	0x00000000
        /*0060*/ 	.short	0x0000
        /*0062*/ 	.short	0x0000
        /*0064*/ 	.byte	0x00, 0xf5, 0x21, 0x00


	//----- nvinfo : EIATTR_SPARSE_MMA_MASK
	.align		4
.L_25:
        /*0068*/ 	.byte	0x03, 0x50
        /*006a*/ 	.short	0x0000


	//----- nvinfo : EIATTR_MAXREG_COUNT
	.align		4
        /*006c*/ 	.byte	0x03, 0x1b
        /*006e*/ 	.short	0x00ff


	//----- nvinfo : EIATTR_NUM_BARRIERS
	.align		4
        /*0070*/ 	.byte	0x02, 0x4c
        /*0072*/ 	.byte	0x01
	.zero		1


	//----- nvinfo : EIATTR_MERCURY_ISA_VERSION
	.align		4
        /*0074*/ 	.byte	0x03, 0x5f
        /*0076*/ 	.short	0x0101


	//----- nvinfo : EIATTR_VRC_CTA_INIT_COUNT
	.align		4
        /*0078*/ 	.byte	0x02, 0x4a
	.zero		1
	.zero		1


	//----- nvinfo : EIATTR_EXIT_INSTR_OFFSETS
	.align		4
        /*007c*/ 	.byte	0x04, 0x1c
        /*007e*/ 	.short	(.L_27 - .L_26)


	//   ....[0]....
.L_26:
        /*0080*/ 	.word	0x000000b0


	//   ....[1]....
        /*0084*/ 	.word	0x000007b0


	//----- nvinfo : EIATTR_CBANK_PARAM_SIZE
	.align		4
.L_27:
        /*0088*/ 	.byte	0x03, 0x19
        /*008a*/ 	.short	0x0024


	//----- nvinfo : EIATTR_PARAM_CBANK
	.align		4
        /*008c*/ 	.byte	0x04, 0x0a
        /*008e*/ 	.short	(.L_29 - .L_28)
	.align		4
.L_28:
        /*0090*/ 	.word	index@(.nv.constant0._Z8mm_tiledPfS_S_iii)
        /*0094*/ 	.short	0x0380
        /*0096*/ 	.short	0x0024


	//----- nvinfo : EIATTR_SW_WAR
	.align		4
.L_29:
        /*0098*/ 	.byte	0x04, 0x36
        /*009a*/ 	.short	(.L_31 - .L_30)
.L_30:
        /*009c*/ 	.word	0x00000008
.L_31:


//--------------------- .nv.info._Z2mmPfS_S_iii   --------------------------
	.section	.nv.info._Z2mmPfS_S_iii,"",@"SHT_CUDA_INFO"
	.sectionflags	@""
	.align	4


	//----- nvinfo : EIATTR_CUDA_API_VERSION
	.align		4
        /*0000*/ 	.byte	0x04, 0x37
        /*0002*/ 	.short	(.L_33 - .L_32)
.L_32:
        /*0004*/ 	.word	0x00000082


	//----- nvinfo : EIATTR_KPARAM_INFO
	.align		4
.L_33:
        /*0008*/ 	.byte	0x04, 0x17
        /*000a*/ 	.short	(.L_35 - .L_34)
.L_34:
        /*000c*/ 	.word	0x00000000
        /*0010*/ 	.short	0x0005
        /*0012*/ 	.short	0x0020
        /*0014*/ 	.byte	0x00, 0xf0, 0x11, 0x00


	//----- nvinfo : EIATTR_KPARAM_INFO
	.align		4
.L_35:
        /*0018*/ 	.byte	0x04, 0x17
        /*001a*/ 	.short	(.L_37 - .L_36)
.L_36:
        /*001c*/ 	.word	0x00000000
        /*0020*/ 	.short	0x0004
        /*0022*/ 	.short	0x001c
        /*0024*/ 	.byte	0x00, 0xf0, 0x11, 0x00


	//----- nvinfo : EIATTR_KPARAM_INFO
	.align		4
.L_37:
        /*0028*/ 	.byte	0x04, 0x17
        /*002a*/ 	.short	(.L_39 - .L_38)
.L_38:
        /*002c*/ 	.word	0x00000000
        /*0030*/ 	.short	0x0003
        /*0032*/ 	.short	0x0018
        /*0034*/ 	.byte	0x00, 0xf0, 0x11, 0x00


	//----- nvinfo : EIATTR_KPARAM_INFO
	.align		4
.L_39:
        /*0038*/ 	.byte	0x04, 0x17
        /*003a*/ 	.short	(.L_41 - .L_40)
.L_40:
        /*003c*/ 	.word	0x00000000
        /*0040*/ 	.short	0x0002
        /*0042*/ 	.short	0x0010
        /*0044*/ 	.byte	0x00, 0xf5, 0x21, 0x00


	//----- nvinfo : EIATTR_KPARAM_INFO
	.align		4
.L_41:
        /*0048*/ 	.byte	0x04, 0x17
        /*004a*/ 	.short	(.L_43 - .L_42)
.L_42:
        /*004c*/ 	.word	0x00000000
        /*0050*/ 	.short	0x0001
        /*0052*/ 	.short	0x0008
        /*0054*/ 	.byte	0x00, 0xf5, 0x21, 0x00


	//----- nvinfo : EIATTR_KPARAM_INFO
	.align		4
.L_43:
        /*0058*/ 	.byte	0x04, 0x17
        /*005a*/ 	.short	(.L_45 - .L_44)
.L_44:
        /*005c*/ 	.word	0x00000000
        /*0060*/ 	.short	0x0000
        /*0062*/ 	.short	0x0000
        /*0064*/ 	.byte	0x00, 0xf5, 0x21, 0x00


	//----- nvinfo : EIATTR_SPARSE_MMA_MASK
	.align		4
.L_45:
        /*0068*/ 	.byte	0x03, 0x50
        /*006a*/ 	.short	0x0000


	//----- nvinfo : EIATTR_MAXREG_COUNT
	.align		4
        /*006c*/ 	.byte	0x03, 0x1b
        /*006e*/ 	.short	0x00ff


	//----- nvinfo : EIATTR_MERCURY_ISA_VERSION
	.align		4
        /*0070*/ 	.byte	0x03, 0x5f
        /*0072*/ 	.short	0x0101


	//----- nvinfo : EIATTR_VRC_CTA_INIT_COUNT
	.align		4
        /*0074*/ 	.byte	0x02, 0x4a
	.zero		1
	.zero		1


	//----- nvinfo : EIATTR_EXIT_INSTR_OFFSETS
	.align		4
        /*0078*/ 	.byte	0x04, 0x1c
        /*007a*/ 	.short	(.L_47 - .L_46)


	//   ....[0]....
.L_46:
        /*007c*/ 	.word	0x00000070


	//   ....[1]....
        /*0080*/ 	.word	0x00000d00


	//----- nvinfo : EIATTR_CBANK_PARAM_SIZE
	.align		4
.L_47:
        /*0084*/ 	.byte	0x03, 0x19
        /*0086*/ 	.short	0x0024


	//----- nvinfo : EIATTR_PARAM_CBANK
	.align		4
        /*0088*/ 	.byte	0x04, 0x0a
        /*008a*/ 	.short	(.L_49 - .L_48)
	.align		4
.L_48:
        /*008c*/ 	.word	index@(.nv.constant0._Z2mmPfS_S_iii)
        /*0090*/ 	.short	0x0380
        /*0092*/ 	.short	0x0024


	//----- nvinfo : EIATTR_SW_WAR
	.align		4
.L_49:
        /*0094*/ 	.byte	0x04, 0x36
        /*0096*/ 	.short	(.L_51 - .L_50)
.L_50:
        /*0098*/ 	.word	0x00000008
.L_51:


//--------------------- .nv.callgraph             --------------------------
	.section	.nv.callgraph,"",@"SHT_CUDA_CALLGRAPH"
	.align	4
	.sectionentsize	8
	.align		4
        /*0000*/ 	.word	0x00000000
	.align		4
        /*0004*/ 	.word	0xffffffff
	.align		4
        /*0008*/ 	.word	0x00000000
	.align		4
        /*000c*/ 	.word	0xfffffffe
	.align		4
        /*0010*/ 	.word	0x00000000
	.align		4
        /*0014*/ 	.word	0xfffffffd
	.align		4
        /*0018*/ 	.word	0x00000000
	.align		4
        /*001c*/ 	.word	0xfffffffc


//--------------------- .text._Z8mm_tiledPfS_S_iii --------------------------
	.section	.text._Z8mm_tiledPfS_S_iii,"ax",@progbits
	.align	128
        .global         _Z8mm_tiledPfS_S_iii
        .type           _Z8mm_tiledPfS_S_iii,@function
        .size           _Z8mm_tiledPfS_S_iii,(.L_x_9 - _Z8mm_tiledPfS_S_iii)
        .other          _Z8mm_tiledPfS_S_iii,@"STO_CUDA_ENTRY STV_DEFAULT"
_Z8mm_tiledPfS_S_iii:
.text._Z8mm_tiledPfS_S_iii:
[----:B------:R-:W-:Y:S01]  /*0000*/  LDC R1, c[0x0][0x37c] ;  /* 0x0000df00ff017b82 */ /* 0x000fe20000000800 */
[----:B------:R-:W0:Y:S07]  /*0010*/  S2R R9, SR_CTAID.Y ;  /* 0x0000000000097919 */ /* 0x000e2e0000002600 */
[----:B------:R-:W1:Y:S01]  /*0020*/  LDC R0, c[0x0][0x398] ;  /* 0x0000e600ff007b82 */ /* 0x000e620000000800 */
[----:B------:R-:W2:Y:S01]  /*0030*/  LDCU UR4, c[0x0][0x3a0] ;  /* 0x00007400ff0477ac */ /* 0x000ea20008000800 */
[----:B------:R-:W0:Y:S01]  /*0040*/  S2R R8, SR_TID.Y ;  /* 0x0000000000087919 */ /* 0x000e220000002200 */
[----:B------:R-:W3:Y:S01]  /*0050*/  S2R R2, SR_CTAID.X ;  /* 0x0000000000027919 */ /* 0x000ee20000002500 */
[----:B------:R-:W3:Y:S01]  /*0060*/  S2R R11, SR_TID.X ;  /* 0x00000000000b7919 */ /* 0x000ee20000002100 */
[----:B0-----:R-:W-:-:S02]  /*0070*/  LEA R9, R9, R8, 0x5 ;  /* 0x0000000809097211 */ /* 0x001fc400078e28ff */
[----:B---3--:R-:W-:-:S05]  /*0080*/  LEA R16, R2, R11, 0x5 ;  /* 0x0000000b02107211 */ /* 0x008fca00078e28ff */
[----:B-1----:R-:W-:-:S05]  /*0090*/  IMAD R16, R9, R0, R16 ;  /* 0x0000000009107224 */ /* 0x002fca00078e0210 */
[----:B--2---:R-:W-:-:S13]  /*00a0*/  ISETP.GT.AND P0, PT, R16, UR4, PT ;  /* 0x0000000410007c0c */ /* 0x004fda000bf04270 */
[----:B------:R-:W-:Y:S05]  /*00b0*/  @P0 EXIT ;  /* 0x000000000000094d */ /* 0x000fea0003800000 */
[----:B------:R-:W-:Y:S01]  /*00c0*/  ISETP.GE.AND P0, PT, R0, 0x1, PT ;  /* 0x000000010000780c */ /* 0x000fe20003f06270 */
[----:B------:R-:W0:Y:S01]  /*00d0*/  LDCU.64 UR8, c[0x0][0x358] ;  /* 0x00006b00ff0877ac */ /* 0x000e220008000a00 */
[----:B------:R-:W-:-:S11]  /*00e0*/  HFMA2 R23, -RZ, RZ, 0, 0 ;  /* 0x00000000ff177431 */ /* 0x000fd600000001ff */
[----:B------:R-:W-:Y:S05]  /*00f0*/  @!P0 BRA `(.L_x_0) ;  /* 0x0000000400a08947 */ /* 0x000fea0003800000 */
[----:B------:R-:W1:Y:S01]  /*0100*/  S2UR UR6, SR_CgaCtaId ;  /* 0x00000000000679c3 */ /* 0x000e620000008800 */
[----:B------:R-:W-:Y:S01]  /*0110*/  UMOV UR4, 0x400 ;  /* 0x0000040000047882 */ /* 0x000fe20000000000 */
[-CC-:B------:R-:W-:Y:S01]  /*0120*/  IMAD R3, R8, R0.reuse, R11.reuse ;  /* 0x0000000008037224 */ /* 0x180fe200078e020b */
[----:B------:R-:W-:Y:S01]  /*0130*/  UIADD3 UR5, UPT, UPT, UR4, 0x1000, URZ ;  /* 0x0000100004057890 */ /* 0x000fe2000fffe0ff */
[----:B------:R-:W-:Y:S01]  /*0140*/  IMAD R4, R9, R0, R11 ;  /* 0x0000000009047224 */ /* 0x000fe200078e020b */
[----:B------:R-:W-:Y:S02]  /*0150*/  MOV R23, RZ ;  /* 0x000000ff00177202 */ /* 0x000fe40000000f00 */
[----:B------:R-:W-:Y:S01]  /*0160*/  LEA R3, R2, R3, 0x5 ;  /* 0x0000000302037211 */ /* 0x000fe200078e28ff */
[----:B------:R-:W2:Y:S08]  /*0170*/  LDC.64 R20, c[0x0][0x380] ;  /* 0x0000e000ff147b82 */ /* 0x000eb00000000a00 */
[----:B------:R-:W3:Y:S01]  /*0180*/  LDC.64 R18, c[0x0][0x388] ;  /* 0x0000e200ff127b82 */ /* 0x000ee20000000a00 */
[----:B-1----:R-:W-:-:S02]  /*0190*/  ULEA UR4, UR6, UR4, 0x18 ;  /* 0x0000000406047291 */ /* 0x002fc4000f8ec0ff */
[----:B------:R-:W-:-:S04]  /*01a0*/  ULEA UR5, UR6, UR5, 0x18 ;  /* 0x0000000506057291 */ /* 0x000fc8000f8ec0ff */
[C---:B------:R-:W-:Y:S01]  /*01b0*/  LEA R7, R8.reuse, UR4, 0x7 ;  /* 0x0000000408077c11 */ /* 0x040fe2000f8e38ff */
[----:B------:R-:W-:Y:S01]  /*01c0*/  UMOV UR4, URZ ;  /* 0x000000ff00047c82 */ /* 0x000fe20008000000 */
[C---:B------:R-:W-:Y:S02]  /*01d0*/  LEA R5, R11.reuse, UR5, 0x2 ;  /* 0x000000050b057c11 */ /* 0x040fe4000f8e10ff */
[----:B------:R-:W-:Y:S02]  /*01e0*/  LEA R6, R11, R7, 0x2 ;  /* 0x000000070b067211 */ /* 0x000fe400078e10ff */
[----:B------:R-:W-:-:S07]  /*01f0*/  LEA R2, R8, R5, 0x7 ;  /* 0x0000000508027211 */ /* 0x000fce00078e38ff */
.L_x_1:
[----:B--2---:R-:W-:-:S04]  /*0200*/  IMAD.WIDE.U32 R8, R4, 0x4, R20 ;  /* 0x0000000404087825 */ /* 0x004fc800078e0014 */
[----:B---3--:R-:W-:Y:S02]  /*0210*/  IMAD.WIDE.U32 R10, R3, 0x4, R18 ;  /* 0x00000004030a7825 */ /* 0x008fe400078e0012 */
[----:B0-----:R-:W2:Y:S04]  /*0220*/  LDG.E R8, desc[UR8][R8.64] ;  /* 0x0000000808087981 */ /* 0x001ea8000c1e1900 */
[----:B------:R-:W3:Y:S01]  /*0230*/  LDG.E R22, desc[UR8][R10.64] ;  /* 0x000000080a167981 */ /* 0x000ee2000c1e1900 */
[----:B------:R-:W-:Y:S01]  /*0240*/  UIADD3 UR4, UPT, UPT, UR4, 0x20, URZ ;  /* 0x0000002004047890 */ /* 0x000fe2000fffe0ff */
[----:B------:R-:W-:Y:S02]  /*0250*/  IADD3 R4, PT, PT, R4, 0x20, RZ ;  /* 0x0000002004047810 */ /* 0x000fe40007ffe0ff */
[----:B------:R-:W-:-:S03]  /*0260*/  LEA R3, R0, R3, 0x5 ;  /* 0x0000000300037211 */ /* 0x000fc600078e28ff */
[----:B------:R-:W-:Y:S01]  /*0270*/  ISETP.LE.AND P0, PT, R0, UR4, PT ;  /* 0x0000000400007c0c */ /* 0x000fe2000bf03270 */
[----:B--2---:R-:W0:Y:S08]  /*0280*/  F2I.TRUNC.NTZ R27, R8 ;  /* 0x00000008001b7305 */ /* 0x004e30000020f100 */
[----:B---3--:R-:W1:Y:S01]  /*0290*/  F2I.TRUNC.NTZ R29, R22 ;  /* 0x00000016001d7305 */ /* 0x008e62000020f100 */
[----:B0-----:R-:W-:Y:S04]  /*02a0*/  STS [R6], R27 ;  /* 0x0000001b06007388 */ /* 0x001fe80000000800 */
[----:B-1----:R-:W-:Y:S01]  /*02b0*/  STS [R2], R29 ;  /* 0x0000001d02007388 */ /* 0x002fe20000000800 */
[----:B------:R-:W-:Y:S06]  /*02c0*/  BAR.SYNC.DEFER_BLOCKING 0x0 ;  /* 0x0000000000007b1d */ /* 0x000fec0000010000 */
[----:B------:R-:W-:Y:S04]  /*02d0*/  LDS R26, [R5] ;  /* 0x00000000051a7984 */ /* 0x000fe80000000800 */
[----:B------:R-:W0:Y:S04]  /*02e0*/  LDS.128 R12, [R7] ;  /* 0x00000000070c7984 */ /* 0x000e280000000c00 */
[----:B------:R-:W1:Y:S04]  /*02f0*/  LDS R28, [R5+0x80] ;  /* 0x00008000051c7984 */ /* 0x000e680000000800 */
[----:B------:R-:W2:Y:S04]  /*0300*/  LDS R25, [R5+0x100] ;  /* 0x0001000005197984 */ /* 0x000ea80000000800 */
[----:B------:R-:W3:Y:S04]  /*0310*/  LDS R24, [R5+0x180] ;  /* 0x0001800005187984 */ /* 0x000ee80000000800 */
[----:B------:R-:W-:Y:S04]  /*0320*/  LDS R17, [R5+0x200] ;  /* 0x0002000005117984 */ /* 0x000fe80000000800 */
[----:B------:R-:W4:Y:S04]  /*0330*/  LDS.128 R8, [R7+0x10] ;  /* 0x0000100007087984 */ /* 0x000f280000000c00 */
[----:B------:R-:W5:Y:S04]  /*0340*/  LDS R22, [R5+0x280] ;  /* 0x0002800005167984 */ /* 0x000f680000000800 */
[----:B------:R-:W-:Y:S01]  /*0350*/  LDS R27, [R5+0x900] ;  /* 0x00090000051b7984 */ /* 0x000fe20000000800 */
[----:B0-----:R-:W-:-:S03]  /*0360*/  IMAD R12, R12, R26, R23 ;  /* 0x0000001a0c0c7224 */ /* 0x001fc600078e0217 */
[----:B------:R-:W0:Y:S01]  /*0370*/  LDS R23, [R5+0x300] ;  /* 0x0003000005177984 */ /* 0x000e220000000800 */
[----:B-1----:R-:W-:-:S03]  /*0380*/  IMAD R12, R28, R13, R12 ;  /* 0x0000000d1c0c7224 */ /* 0x002fc600078e020c */
[----:B------:R-:W1:Y:S01]  /*0390*/  LDS R26, [R5+0x380] ;  /* 0x00038000051a7984 */ /* 0x000e620000000800 */
[----:B--2---:R-:W-:-:S03]  /*03a0*/  IMAD R12, R25, R14, R12 ;  /* 0x0000000e190c7224 */ /* 0x004fc600078e020c */
[----:B------:R-:W-:Y:S01]  /*03b0*/  LDS R25, [R5+0x400] ;  /* 0x0004000005197984 */ /* 0x000fe20000000800 */
[----:B---3--:R-:W-:-:S03]  /*03c0*/  IMAD R24, R24, R15, R12 ;  /* 0x0000000f18187224 */ /* 0x008fc600078e020c */
[----:B------:R-:W2:Y:S04]  /*03d0*/  LDS.128 R12, [R7+0x20] ;  /* 0x00002000070c7984 */ /* 0x000ea80000000c00 */
[----:B------:R-:W-:Y:S01]  /*03e0*/  LDS R28, [R5+0x580] ;  /* 0x00058000051c7984 */ /* 0x000fe20000000800 */
[----:B----4-:R-:W-:-:S03]  /*03f0*/  IMAD R8, R8, R17, R24 ;  /* 0x0000001108087224 */ /* 0x010fc600078e0218 */
[----:B------:R-:W3:Y:S01]  /*0400*/  LDS R24, [R5+0x480] ;  /* 0x0004800005187984 */ /* 0x000ee20000000800 */
[----:B-----5:R-:W-:-:S03]  /*0410*/  IMAD R8, R22, R9, R8 ;  /* 0x0000000916087224 */ /* 0x020fc600078e0208 */
[----:B------:R-:W4:Y:S04]  /*0420*/  LDS R17, [R5+0x500] ;  /* 0x0005000005117984 */ /* 0x000f280000000800 */
[----:B------:R-:W-:Y:S01]  /*0430*/  LDS R22, [R5+0x680] ;  /* 0x0006800005167984 */ /* 0x000fe20000000800 */
[----:B0-----:R-:W-:-:S03]  /*0440*/  IMAD R8, R23, R10, R8 ;  /* 0x0000000a17087224 */ /* 0x001fc600078e0208 */
[----:B------:R-:W-:Y:S01]  /*0450*/  LDS R23, [R5+0x600] ;  /* 0x0006000005177984 */ /* 0x000fe20000000800 */
[----:B-1----:R-:W-:-:S03]  /*0460*/  IMAD R26, R26, R11, R8 ;  /* 0x0000000b1a1a7224 */ /* 0x002fc600078e0208 */
[----:B------:R-:W0:Y:S01]  /*0470*/  LDS.128 R8, [R7+0x30] ;  /* 0x0000300007087984 */ /* 0x000e220000000c00 */
[----:B--2---:R-:W-:-:S03]  /*0480*/  IMAD R12, R12, R25, R26 ;  /* 0x000000190c0c7224 */ /* 0x004fc600078e021a */
[----:B------:R-:W1:Y:S04]  /*0490*/  LDS R25, [R5+0x700] ;  /* 0x0007000005197984 */ /* 0x000e680000000800 */
[----:B------:R-:W2:Y:S01]  /*04a0*/  LDS R26, [R5+0x780] ;  /* 0x00078000051a7984 */ /* 0x000ea20000000800 */
[----:B---3--:R-:W-:-:S03]  /*04b0*/  IMAD R12, R24, R13, R12 ;  /* 0x0000000d180c7224 */ /* 0x008fc600078e020c */
[----:B------:R-:W-:Y:S01]  /*04c0*/  LDS R24, [R5+0x880] ;  /* 0x0008800005187984 */ /* 0x000fe20000000800 */
[----:B----4-:R-:W-:-:S03]  /*04d0*/  IMAD R12, R17, R14, R12 ;  /* 0x0000000e110c7224 */ /* 0x010fc600078e020c */
[----:B------:R-:W-:Y:S01]  /*04e0*/  LDS R17, [R5+0x800] ;  /* 0x0008000005117984 */ /* 0x000fe20000000800 */
[----:B------:R-:W-:-:S03]  /*04f0*/  IMAD R28, R28, R15, R12 ;  /* 0x0000000f1c1c7224 */ /* 0x000fc600078e020c */
[----:B------:R-:W3:Y:S01]  /*0500*/  LDS.128 R12, [R7+0x40] ;  /* 0x00004000070c7984 */ /* 0x000ee20000000c00 */
[----:B0-----:R-:W-:-:S03]  /*0510*/  IMAD R8, R8, R23, R28 ;  /* 0x0000001708087224 */ /* 0x001fc600078e021c */
[----:B------:R-:W0:Y:S01]  /*0520*/  LDS R28, [R5+0x980] ;  /* 0x00098000051c7984 */ /* 0x000e220000000800 */
[----:B------:R-:W-:-:S03]  /*0530*/  IMAD R8, R22, R9, R8 ;  /* 0x0000000916087224 */ /* 0x000fc600078e0208 */
[----:B------:R-:W-:Y:S01]  /*0540*/  LDS R23, [R5+0xa00] ;  /* 0x000a000005177984 */ /* 0x000fe20000000800 */
[----:B-1----:R-:W-:-:S03]  /*0550*/  IMAD R8, R25, R10, R8 ;  /* 0x0000000a19087224 */ /* 0x002fc600078e0208 */
[----:B------:R-:W-:Y:S01]  /*0560*/  LDS R22, [R5+0xa80] ;  /* 0x000a800005167984 */ /* 0x000fe20000000800 */
[----:B--2---:R-:W-:-:S03]  /*0570*/  IMAD R26, R26, R11, R8 ;  /* 0x0000000b1a1a7224 */ /* 0x004fc600078e0208 */
[----:B------:R-:W1:Y:S04]  /*0580*/  LDS.128 R8, [R7+0x50] ;  /* 0x0000500007087984 */ /* 0x000e680000000c00 */
[----:B------:R-:W-:Y:S01]  /*0590*/  LDS R25, [R5+0xc00] ;  /* 0x000c000005197984 */ /* 0x000fe20000000800 */
[----:B---3--:R-:W-:-:S03]  /*05a0*/  IMAD R12, R12, R17, R26 ;  /* 0x000000110c0c7224 */ /* 0x008fc600078e021a */
[----:B------:R-:W2:Y:S01]  /*05b0*/  LDS R17, [R5+0xb00] ;  /* 0x000b000005117984 */ /* 0x000ea20000000800 */
[----:B------:R-:W-:-:S03]  /*05c0*/  IMAD R12, R24, R13, R12 ;  /* 0x0000000d180c7224 */ /* 0x000fc600078e020c */
[----:B------:R-:W3:Y:S01]  /*05d0*/  LDS R26, [R5+0xb80] ;  /* 0x000b8000051a7984 */ /* 0x000ee20000000800 */
[----:B------:R-:W-:-:S03]  /*05e0*/  IMAD R12, R27, R14, R12 ;  /* 0x0000000e1b0c7224 */ /* 0x000fc600078e020c */
[----:B------:R-:W-:Y:S01]  /*05f0*/  LDS R24, [R5+0xc80] ;  /* 0x000c800005187984 */ /* 0x000fe20000000800 */
[----:B0-----:R-:W-:-:S03]  /*0600*/  IMAD R28, R28, R15, R12 ;  /* 0x0000000f1c1c7224 */ /* 0x001fc600078e020c */
[----:B------:R-:W0:Y:S01]  /*0610*/  LDS.128 R12, [R7+0x60] ;  /* 0x00006000070c7984 */ /* 0x000e220000000c00 */
[----:B-1----:R-:W-:-:S03]  /*0620*/  IMAD R8, R8, R23, R28 ;  /* 0x0000001708087224 */ /* 0x002fc600078e021c */
[----:B------:R-:W1:Y:S01]  /*0630*/  LDS R23, [R5+0xd00] ;  /* 0x000d000005177984 */ /* 0x000e620000000800 */
[----:B------:R-:W-:-:S03]  /*0640*/  IMAD R8, R22, R9, R8 ;  /* 0x0000000916087224 */ /* 0x000fc600078e0208 */
[----:B------:R-:W4:Y:S01]  /*0650*/  LDS R22, [R5+0xd80] ;  /* 0x000d800005167984 */ /* 0x000f220000000800 */
[----:B--2---:R-:W-:-:S03]  /*0660*/  IMAD R8, R17, R10, R8 ;  /* 0x0000000a11087224 */ /* 0x004fc600078e0208 */
[----:B------:R-:W-:Y:S01]  /*0670*/  LDS R17, [R5+0xe00] ;  /* 0x000e000005117984 */ /* 0x000fe20000000800 */
[----:B---3--:R-:W-:-:S03]  /*0680*/  IMAD R26, R26, R11, R8 ;  /* 0x0000000b1a1a7224 */ /* 0x008fc600078e0208 */
[----:B------:R-:W2:Y:S01]  /*0690*/  LDS.128 R8, [R7+0x70] ;  /* 0x0000700007087984 */ /* 0x000ea20000000c00 */
[----:B0-----:R-:W-:-:S03]  /*06a0*/  IMAD R25, R12, R25, R26 ;  /* 0x000000190c197224 */ /* 0x001fc600078e021a */
[----:B------:R-:W0:Y:S01]  /*06b0*/  LDS R12, [R5+0xe80] ;  /* 0x000e8000050c7984 */ /* 0x000e220000000800 */
[----:B------:R-:W-:-:S03]  /*06c0*/  IMAD R13, R24, R13, R25 ;  /* 0x0000000d180d7224 */ /* 0x000fc600078e0219 */
[----:B------:R-:W3:Y:S04]  /*06d0*/  LDS R25, [R5+0xf00] ;  /* 0x000f000005197984 */ /* 0x000ee80000000800 */
[----:B------:R-:W5:Y:S01]  /*06e0*/  LDS R24, [R5+0xf80] ;  /* 0x000f800005187984 */ /* 0x000f620000000800 */
[----:B-1----:R-:W-:-:S04]  /*06f0*/  IMAD R13, R23, R14, R13 ;  /* 0x0000000e170d7224 */ /* 0x002fc800078e020d */
[----:B----4-:R-:W-:-:S04]  /*0700*/  IMAD R13, R22, R15, R13 ;  /* 0x0000000f160d7224 */ /* 0x010fc800078e020d */
[----:B--2---:R-:W-:-:S04]  /*0710*/  IMAD R8, R8, R17, R13 ;  /* 0x0000001108087224 */ /* 0x004fc800078e020d */
[----:B0-----:R-:W-:-:S04]  /*0720*/  IMAD R9, R12, R9, R8 ;  /* 0x000000090c097224 */ /* 0x001fc800078e0208 */
[----:B---3--:R-:W-:-:S04]  /*0730*/  IMAD R9, R25, R10, R9 ;  /* 0x0000000a19097224 */ /* 0x008fc800078e0209 */
[----:B-----5:R-:W-:Y:S01]  /*0740*/  IMAD R23, R24, R11, R9 ;  /* 0x0000000b18177224 */ /* 0x020fe200078e0209 */
[----:B------:R-:W-:Y:S06]  /*0750*/  BAR.SYNC.DEFER_BLOCKING 0x0 ;  /* 0x0000000000007b1d */ /* 0x000fec0000010000 */
[----:B------:R-:W-:Y:S05]  /*0760*/  @!P0 BRA `(.L_x_1) ;  /* 0xfffffff800a48947 */ /* 0x000fea000383ffff */
[----:B------:R-:W-:-:S07]  /*0770*/  I2FP.F32.S32 R23, R23 ;  /* 0x0000001700177245 */ /* 0x000fce0000201400 */
.L_x_0:
[----:B------:R-:W1:Y:S02]  /*0780*/  LDC.64 R2, c[0x0][0x390] ;  /* 0x0000e400ff027b82 */ /* 0x000e640000000a00 */
[----:B-1----:R-:W-:-:S05]  /*0790*/  IMAD.WIDE R16, R16, 0x4, R2 ;  /* 0x0000000410107825 */ /* 0x002fca00078e0202 */
[----:B0-----:R-:W-:Y:S01]  /*07a0*/  STG.E desc[UR8][R16.64], R23 ;  /* 0x0000001710007986 */ /* 0x001fe2000c101908 */
[----:B------:R-:W-:Y:S05]  /*07b0*/  EXIT ;  /* 0x000000000000794d */ /* 0x000fea0003800000 */
.L_x_2:
[----:B------:R-:W-:-:S00]  /*07c0*/  BRA `(.L_x_2) ;  /* 0xfffffffc00fc7947 */ /* 0x000fc0000383ffff */
[----:B------:R-:W-:-:S00]  /*07d0*/  NOP ;  /* 0x0000000000007918 */ /* 0x000fc00000000000 */
        /* <DEDUP_REMOVED lines=10> */
.L_x_9:


//--------------------- .text._Z2mmPfS_S_iii      --------------------------
	.section	.text._Z2mmPfS_S_iii,"ax",@progbits
	.align	128
        .global         _Z2mmPfS_S_iii
        .type           _Z2mmPfS_S_iii,@function
        .size           _Z2mmPfS_S_iii,(.L_x_10 - _Z2mmPfS_S_iii)
        .other          _Z2mmPfS_S_iii,@"STO_CUDA_ENTRY STV_DEFAULT"
_Z2mmPfS_S_iii:
.text._Z2mmPfS_S_iii:
[----:B------:R-:W-:Y:S01]  /*0000*/  LDC R1, c[0x0][0x37c] ;  /* 0x0000df00ff017b82 */ /* 0x000fe20000000800 */
[----:B------:R-:W0:Y:S07]  /*0010*/  S2R R3, SR_TID.X ;  /* 0x0000000000037919 */ /* 0x000e2e0000002100 */
[----:B------:R-:W0:Y:S01]  /*0020*/  S2UR UR4, SR_CTAID.X ;  /* 0x00000000000479c3 */ /* 0x000e220000002500 */
[----:B------:R-:W1:Y:S07]  /*0030*/  LDCU UR5, c[0x0][0x3a0] ;  /* 0x00007400ff0577ac */ /* 0x000e6e0008000800 */
[----:B------:R-:W0:Y:S02]  /*0040*/  LDC R0, c[0x0][0x360] ;  /* 0x0000d800ff007b82 */ /* 0x000e240000000800 */
[----:B0-----:R-:W-:-:S05]  /*0050*/  IMAD R0, R0, UR4, R3 ;  /* 0x0000000400007c24 */ /* 0x001fca000f8e0203 */
[----:B-1----:R-:W-:-:S13]  /*0060*/  ISETP.GT.AND P0, PT, R0, UR5, PT ;  /* 0x0000000500007c0c */ /* 0x002fda000bf04270 */
[----:B------:R-:W-:Y:S05]  /*0070*/  @P0 EXIT ;  /* 0x000000000000094d */ /* 0x000fea0003800000 */
[----:B------:R-:W0:Y:S01]  /*0080*/  LDCU UR18, c[0x0][0x398] ;  /* 0x00007300ff1277ac */ /* 0x000e220008000800 */
[----:B------:R-:W-:Y:S01]  /*0090*/  IABS R11, R0 ;  /* 0x00000000000b7213 */ /* 0x000fe20000000000 */
[----:B------:R-:W-:Y:S01]  /*00a0*/  HFMA2 R10, -RZ, RZ, 0, 0 ;  /* 0x00000000ff0a7431 */ /* 0x000fe200000001ff */
[----:B------:R-:W-:Y:S01]  /*00b0*/  ISETP.GE.AND P2, PT, R0, RZ, PT ;  /* 0x000000ff0000720c */ /* 0x000fe20003f46270 */
[----:B------:R-:W1:Y:S01]  /*00c0*/  LDCU.64 UR16, c[0x0][0x358] ;  /* 0x00006b00ff1077ac */ /* 0x000e620008000a00 */
[----:B0-----:R-:W-:Y:S01]  /*00d0*/  IABS R6, UR18 ;  /* 0x0000001200067c13 */ /* 0x001fe20008000000 */
[----:B------:R-:W-:-:S03]  /*00e0*/  UISETP.GE.AND UP0, UPT, UR18, 0x1, UPT ;  /* 0x000000011200788c */ /* 0x000fc6000bf06270 */
[----:B------:R-:W0:Y:S08]  /*00f0*/  I2F.RP R4, R6 ;  /* 0x0000000600047306 */ /* 0x000e300000209400 */
[----:B0-----:R-:W0:Y:S02]  /*0100*/  MUFU.RCP R4, R4 ;  /* 0x0000000400047308 */ /* 0x001e240000001000 */
[----:B0-----:R-:W-:-:S06]  /*0110*/  IADD3 R2, PT, PT, R4, 0xffffffe, RZ ;  /* 0x0ffffffe04027810 */ /* 0x001fcc0007ffe0ff */
[----:B------:R0:W2:Y:S02]  /*0120*/  F2I.FTZ.U32.TRUNC.NTZ R3, R2 ;  /* 0x0000000200037305 */ /* 0x0000a4000021f000 */
[----:B0-----:R-:W-:Y:S01]  /*0130*/  IMAD.MOV.U32 R2, RZ, RZ, RZ ;  /* 0x000000ffff027224 */ /* 0x001fe200078e00ff */
[----:B--2---:R-:W-:-:S05]  /*0140*/  IADD3 R5, PT, PT, RZ, -R3, RZ ;  /* 0x80000003ff057210 */ /* 0x004fca0007ffe0ff */
[----:B------:R-:W-:-:S04]  /*0150*/  IMAD R5, R5, R6, RZ ;  /* 0x0000000605057224 */ /* 0x000fc800078e02ff */
[----:B------:R-:W-:-:S06]  /*0160*/  IMAD.HI.U32 R3, R3, R5, R2 ;  /* 0x0000000503037227 */ /* 0x000fcc00078e0002 */
[----:B------:R-:W-:-:S05]  /*0170*/  IMAD.HI.U32 R3, R3, R11, RZ ;  /* 0x0000000b03037227 */ /* 0x000fca00078e00ff */
[----:B------:R-:W-:-:S05]  /*0180*/  IADD3 R3, PT, PT, -R3, RZ, RZ ;  /* 0x000000ff03037210 */ /* 0x000fca0007ffe1ff */
[----:B------:R-:W-:-:S05]  /*0190*/  IMAD R11, R6, R3, R11 ;  /* 0x00000003060b7224 */ /* 0x000fca00078e020b */
[----:B------:R-:W-:-:S13]  /*01a0*/  ISETP.GT.U32.AND P0, PT, R6, R11, PT ;  /* 0x0000000b0600720c */ /* 0x000fda0003f04070 */
[----:B------:R-:W-:Y:S02]  /*01b0*/  @!P0 IADD3 R11, PT, PT, R11, -R6, RZ ;  /* 0x800000060b0b8210 */ /* 0x000fe40007ffe0ff */
[----:B------:R-:W-:Y:S02]  /*01c0*/  ISETP.NE.AND P0, PT, RZ, UR18, PT ;  /* 0x00000012ff007c0c */ /* 0x000fe4000bf05270 */
[----:B------:R-:W-:-:S13]  /*01d0*/  ISETP.GT.U32.AND P1, PT, R6, R11, PT ;  /* 0x0000000b0600720c */ /* 0x000fda0003f24070 */
[----:B------:R-:W-:-:S05]  /*01e0*/  @!P1 IMAD.IADD R11, R11, 0x1, -R6 ;  /* 0x000000010b0b9824 */ /* 0x000fca00078e0a06 */
[----:B------:R-:W-:Y:S02]  /*01f0*/  @!P2 IADD3 R11, PT, PT, -R11, RZ, RZ ;  /* 0x000000ff0b0ba210 */ /* 0x000fe40007ffe1ff */
[----:B------:R-:W-:Y:S01]  /*0200*/  @!P0 LOP3.LUT R11, RZ, UR18, RZ, 0x33, !PT ;  /* 0x00000012ff0b8c12 */ /* 0x000fe2000f8e33ff */
[----:B-1----:R-:W-:Y:S06]  /*0210*/  BRA.U !UP0, `(.L_x_3) ;  /* 0x0000000908a47547 */ /* 0x002fec000b800000 */
[----:B------:R-:W-:Y:S01]  /*0220*/  UISETP.GE.U32.AND UP1, UPT, UR18, 0x8, UPT ;  /* 0x000000081200788c */ /* 0x000fe2000bf26070 */
[----:B------:R-:W-:Y:S01]  /*0230*/  IMAD.MOV.U32 R10, RZ, RZ, RZ ;  /* 0x000000ffff0a7224 */ /* 0x000fe200078e00ff */
[----:B------:R-:W-:Y:S01]  /*0240*/  ULOP3.LUT UR19, UR18, 0x7, URZ, 0xc0, !UPT ;  /* 0x0000000712137892 */ /* 0x000fe2000f8ec0ff */
[----:B------:R-:W-:-:S03]  /*0250*/  UMOV UR4, URZ ;  /* 0x000000ff00047c82 */ /* 0x000fc60008000000 */
[----:B------:R-:W-:-:S03]  /*0260*/  UISETP.NE.AND UP0, UPT, UR19, URZ, UPT ;  /* 0x000000ff1300728c */ /* 0x000fc6000bf05270 */
[----:B------:R-:W-:Y:S08]  /*0270*/  BRA.U !UP1, `(.L_x_4) ;  /* 0x0000000509387547 */ /* 0x000ff0000b800000 */
[----:B------:R-:W0:Y:S01]  /*0280*/  LDCU.64 UR20, c[0x0][0x388] ;  /* 0x00007100ff1477ac */ /* 0x000e220008000a00 */
[----:B------:R-:W-:Y:S01]  /*0290*/  IADD3 R13, PT, PT, R0, -R11, RZ ;  /* 0x8000000b000d7210 */ /* 0x000fe20007ffe0ff */
[----:B------:R-:W-:Y:S01]  /*02a0*/  IMAD.MOV.U32 R12, RZ, RZ, R11 ;  /* 0x000000ffff0c7224 */ /* 0x000fe200078e000b */
[----:B------:R-:W-:Y:S01]  /*02b0*/  MOV R10, RZ ;  /* 0x000000ff000a7202 */ /* 0x000fe20000000f00 */
[----:B------:R-:W-:-:S04]  /*02c0*/  ULOP3.LUT UR4, UR18, 0x7ffffff8, URZ, 0xc0, !UPT ;  /* 0x7ffffff812047892 */ /* 0x000fc8000f8ec0ff */
[----:B------:R-:W-:Y:S02]  /*02d0*/  UIADD3 UR5, UPT, UPT, -UR4, URZ, URZ ;  /* 0x000000ff04057290 */ /* 0x000fe4000fffe1ff */
[----:B0-----:R-:W-:Y:S02]  /*02e0*/  UIMAD.WIDE.U32 UR6, UR18, 0xc, UR20 ;  /* 0x0000000c120678a5 */ /* 0x001fe4000f8e0014 */
[----:B------:R-:W-:Y:S02]  /*02f0*/  UIMAD.WIDE.U32 UR8, UR18, 0x10, UR20 ;  /* 0x00000010120878a5 */ /* 0x000fe4000f8e0014 */
[----:B------:R-:W-:Y:S02]  /*0300*/  UIMAD.WIDE.U32 UR10, UR18, 0x14, UR20 ;  /* 0x00000014120a78a5 */ /* 0x000fe4000f8e0014 */
[----:B------:R-:W-:Y:S02]  /*0310*/  UIMAD.WIDE.U32 UR12, UR18, 0x18, UR20 ;  /* 0x00000018120c78a5 */ /* 0x000fe4000f8e0014 */
[----:B------:R-:W-:-:S12]  /*0320*/  UIMAD.WIDE.U32 UR14, UR18, 0x1c, UR20 ;  /* 0x0000001c120e78a5 */ /* 0x000fd8000f8e0014 */
.L_x_5:
[----:B0-----:R-:W0:Y:S01]  /*0330*/  LDC.64 R2, c[0x0][0x380] ;  /* 0x0000e000ff027b82 */ /* 0x001e220000000a00 */
[----:B------:R-:W-:-:S05]  /*0340*/  HFMA2 R9, -RZ, RZ, 0, 2.384185791015625e-07 ;  /* 0x00000004ff097431 */ /* 0x000fca00000001ff */
[----:B------:R-:W-:-:S05]  /*0350*/  IMAD.WIDE R8, R12, R9, UR20 ;  /* 0x000000140c087e25 */ /* 0x000fca000f8e0209 */
[----:B-1----:R1:W2:Y:S01]  /*0360*/  LDG.E R21, desc[UR16][R8.64] ;  /* 0x0000001008157981 */ /* 0x0022a2000c1e1900 */
[----:B0-----:R-:W-:-:S05]  /*0370*/  IMAD.WIDE R2, R13, 0x4, R2 ;  /* 0x000000040d027825 */ /* 0x001fca00078e0202 */
[----:B------:R-:W2:Y:S01]  /*0380*/  LDG.E R20, desc[UR16][R2.64] ;  /* 0x0000001002147981 */ /* 0x000ea2000c1e1900 */
[----:B------:R-:W-:-:S03]  /*0390*/  UIMAD.WIDE.U32 UR22, UR18, 0x4, UR20 ;  /* 0x00000004121678a5 */ /* 0x000fc6000f8e0014 */
[----:B------:R-:W3:Y:S03]  /*03a0*/  LDG.E R18, desc[UR16][R2.64+0x4] ;  /* 0x0000041002127981 */ /* 0x000ee6000c1e1900 */
[----:B------:R-:W-:Y:S01]  /*03b0*/  MOV R4, UR22 ;  /* 0x0000001600047c02 */ /* 0x000fe20008000f00 */
[----:B------:R-:W-:Y:S01]  /*03c0*/  IMAD.U32 R5, RZ, RZ, UR23 ;  /* 0x00000017ff057e24 */ /* 0x000fe2000f8e00ff */
[----:B------:R-:W4:Y:S03]  /*03d0*/  LDG.E R16, desc[UR16][R2.64+0x8] ;  /* 0x0000081002107981 */ /* 0x000f26000c1e1900 */
[----:B------:R-:W-:Y:S01]  /*03e0*/  IMAD.WIDE R4, R12, 0x4, R4 ;  /* 0x000000040c047825 */ /* 0x000fe200078e0204 */
[----:B------:R-:W5:Y:S04]  /*03f0*/  LDG.E R14, desc[UR16][R2.64+0xc] ;  /* 0x00000c10020e7981 */ /* 0x000f68000c1e1900 */
[----:B------:R0:W3:Y:S01]  /*0400*/  LDG.E R19, desc[UR16][R4.64] ;  /* 0x0000001004137981 */ /* 0x0000e2000c1e1900 */
[----:B------:R-:W-:Y:S01]  /*0410*/  UIMAD.WIDE.U32 UR22, UR18, 0x8, UR20 ;  /* 0x00000008121678a5 */ /* 0x000fe2000f8e0014 */
[----:B-1----:R-:W-:-:S02]  /*0420*/  IMAD.MOV.U32 R9, RZ, RZ, 0x4 ;  /* 0x00000004ff097424 */ /* 0x002fc400078e00ff */
[----:B------:R-:W5:Y:S03]  /*0430*/  LDG.E R22, desc[UR16][R2.64+0x10] ;  /* 0x0000101002167981 */ /* 0x000f66000c1e1900 */
[----:B------:R-:W-:Y:S01]  /*0440*/  MOV R6, UR22 ;  /* 0x0000001600067c02 */ /* 0x000fe20008000f00 */
[----:B------:R-:W-:Y:S01]  /*0450*/  HFMA2 R25, -RZ, RZ, 0, 2.384185791015625e-07 ;  /* 0x00000004ff197431 */ /* 0x000fe200000001ff */
[----:B------:R-:W-:Y:S01]  /*0460*/  MOV R7, UR23 ;  /* 0x0000001700077c02 */ /* 0x000fe20008000f00 */
[----:B------:R-:W5:Y:S02]  /*0470*/  LDG.E R24, desc[UR16][R2.64+0x14] ;  /* 0x0000141002187981 */ /* 0x000f64000c1e1900 */
[----:B------:R-:W-:-:S05]  /*0480*/  IMAD.WIDE R6, R12, 0x4, R6 ;  /* 0x000000040c067825 */ /* 0x000fca00078e0206 */
[----:B------:R1:W4:Y:S01]  /*0490*/  LDG.E R17, desc[UR16][R6.64] ;  /* 0x0000001006117981 */ /* 0x000322000c1e1900 */
[----:B------:R-:W-:-:S05]  /*04a0*/  IMAD.WIDE R8, R12, R9, UR6 ;  /* 0x000000060c087e25 */ /* 0x000fca000f8e0209 */
[----:B------:R1:W5:Y:S01]  /*04b0*/  LDG.E R15, desc[UR16][R8.64] ;  /* 0x00000010080f7981 */ /* 0x000362000c1e1900 */
[----:B0-----:R-:W-:-:S05]  /*04c0*/  MOV R5, 0x4 ;  /* 0x0000000400057802 */ /* 0x001fca0000000f00 */
[----:B------:R-:W-:-:S05]  /*04d0*/  IMAD.WIDE R4, R12, R5, UR8 ;  /* 0x000000080c047e25 */ /* 0x000fca000f8e0205 */
[----:B------:R0:W5:Y:S01]  /*04e0*/  LDG.E R23, desc[UR16][R4.64] ;  /* 0x0000001004177981 */ /* 0x000162000c1e1900 */
[----:B-1----:R-:W-:-:S06]  /*04f0*/  IMAD.WIDE R6, R12, R25, UR10 ;  /* 0x0000000a0c067e25 */ /* 0x002fcc000f8e0219 */
[----:B------:R-:W5:Y:S01]  /*0500*/  LDG.E R7, desc[UR16][R6.64] ;  /* 0x0000001006077981 */ /* 0x000f62000c1e1900 */
[----:B------:R-:W-:-:S03]  /*0510*/  IMAD.WIDE R8, R12, R25, UR12 ;  /* 0x0000000c0c087e25 */ /* 0x000fc6000f8e0219 */
[----:B------:R-:W5:Y:S04]  /*0520*/  LDG.E R25, desc[UR16][R2.64+0x18] ;  /* 0x0000181002197981 */ /* 0x000f68000c1e1900 */
[----:B------:R1:W5:Y:S01]  /*0530*/  LDG.E R8, desc[UR16][R8.64] ;  /* 0x0000001008087981 */ /* 0x000362000c1e1900 */
[----:B------:R-:W-:-:S04]  /*0540*/  IMAD.MOV.U32 R27, RZ, RZ, 0x4 ;  /* 0x00000004ff1b7424 */ /* 0x000fc800078e00ff */
[----:B0-----:R-:W-:Y:S02]  /*0550*/  IMAD.WIDE R4, R12, R27, UR14 ;  /* 0x0000000e0c047e25 */ /* 0x001fe4000f8e021b */
[----:B------:R-:W5:Y:S04]  /*0560*/  LDG.E R27, desc[UR16][R2.64+0x1c] ;  /* 0x00001c10021b7981 */ /* 0x000f68000c1e1900 */
[----:B------:R0:W5:Y:S01]  /*0570*/  LDG.E R4, desc[UR16][R4.64] ;  /* 0x0000001004047981 */ /* 0x000162000c1e1900 */
[----:B------:R-:W-:Y:S01]  /*0580*/  I2FP.F32.S32 R29, R10 ;  /* 0x0000000a001d7245 */ /* 0x000fe20000201400 */
[----:B------:R-:W-:-:S04]  /*0590*/  UIADD3 UR5, UPT, UPT, UR5, 0x8, URZ ;  /* 0x0000000805057890 */ /* 0x000fc8000fffe0ff */
[----:B------:R-:W-:Y:S01]  /*05a0*/  UISETP.NE.AND UP1, UPT, UR5, URZ, UPT ;  /* 0x000000ff0500728c */ /* 0x000fe2000bf25270 */
[----:B------:R-:W-:Y:S02]  /*05b0*/  VIADD R13, R13, 0x8 ;  /* 0x000000080d0d7836 */ /* 0x000fe40000000000 */
[----:B--2---:R-:W-:-:S06]  /*05c0*/  FFMA R20, R20, R21, R29 ;  /* 0x0000001514147223 */ /* 0x004fcc000000001d */
[----:B------:R-:W2:Y:S02]  /*05d0*/  F2I.TRUNC.NTZ R20, R20 ;  /* 0x0000001400147305 */ /* 0x000ea4000020f100 */
[----:B--2---:R-:W-:-:S05]  /*05e0*/  I2FP.F32.S32 R21, R20 ;  /* 0x0000001400157245 */ /* 0x004fca0000201400 */
[----:B---3--:R-:W-:-:S06]  /*05f0*/  FFMA R18, R18, R19, R21 ;  /* 0x0000001312127223 */ /* 0x008fcc0000000015 */
[----:B------:R-:W1:Y:S02]  /*0600*/  F2I.TRUNC.NTZ R18, R18 ;  /* 0x0000001200127305 */ /* 0x000e64000020f100 */
[----:B-1----:R-:W-:-:S05]  /*0610*/  I2FP.F32.S32 R9, R18 ;  /* 0x0000001200097245 */ /* 0x002fca0000201400 */
[----:B----4-:R-:W-:-:S06]  /*0620*/  FFMA R9, R16, R17, R9 ;  /* 0x0000001110097223 */ /* 0x010fcc0000000009 */
[----:B------:R-:W0:Y:S02]  /*0630*/  F2I.TRUNC.NTZ R9, R9 ;  /* 0x0000000900097305 */ /* 0x000e24000020f100 */
[----:B0-----:R-:W-:-:S05]  /*0640*/  I2FP.F32.S32 R5, R9 ;  /* 0x0000000900057245 */ /* 0x001fca0000201400 */
[----:B-----5:R-:W-:-:S06]  /*0650*/  FFMA R5, R14, R15, R5 ;  /* 0x0000000f0e057223 */ /* 0x020fcc0000000005 */
[----:B------:R-:W0:Y:S02]  /*0660*/  F2I.TRUNC.NTZ R5, R5 ;  /* 0x0000000500057305 */ /* 0x000e24000020f100 */
[----:B0-----:R-:W-:-:S05]  /*0670*/  I2FP.F32.S32 R3, R5 ;  /* 0x0000000500037245 */ /* 0x001fca0000201400 */
[----:B------:R-:W-:-:S06]  /*0680*/  FFMA R3, R22, R23, R3 ;  /* 0x0000001716037223 */ /* 0x000fcc0000000003 */
        /* <DEDUP_REMOVED lines=8> */
[----:B------:R-:W-:-:S04]  /*0710*/  FFMA R4, R27, R4, R6 ;  /* 0x000000041b047223 */ /* 0x000fc80000000006 */
[----:B------:R0:W1:Y:S01]  /*0720*/  F2I.TRUNC.NTZ R10, R4 ;  /* 0x00000004000a7305 */ /* 0x000062000020f100 */
[----:B------:R-:W-:-:S04]  /*0730*/  MOV R3, UR18 ;  /* 0x0000001200037c02 */ /* 0x000fc80008000f00 */
[----:B------:R-:W-:Y:S01]  /*0740*/  LEA R12, R3, R12, 0x3 ;  /* 0x0000000c030c7211 */ /* 0x000fe200078e18ff */
[----:B------:R-:W-:Y:S06]  /*0750*/  BRA.U UP1, `(.L_x_5) ;  /* 0xfffffff901f47547 */ /* 0x000fec000b83ffff */
.L_x_4:
[----:B------:R-:W-:Y:S05]  /*0760*/  BRA.U !UP0, `(.L_x_6) ;  /* 0x00000005084c7547 */ /* 0x000fea000b800000 */
[----:B------:R-:W-:Y:S01]  /*0770*/  UISETP.GE.U32.AND UP0, UPT, UR19, 0x4, UPT ;  /* 0x000000041300788c */ /* 0x000fe2000bf06070 */
[----:B------:R-:W-:Y:S01]  /*0780*/  IADD3 R2, PT, PT, R0, -R11, RZ ;  /* 0x8000000b00027210 */ /* 0x000fe20007ffe0ff */
[----:B------:R-:W-:-:S04]  /*0790*/  ULOP3.LUT UR5, UR18, 0x3, URZ, 0xc0, !UPT ;  /* 0x0000000312057892 */ /* 0x000fc8000f8ec0ff */
[----:B------:R-:W-:-:S03]  /*07a0*/  UISETP.NE.AND UP1, UPT, UR5, URZ, UPT ;  /* 0x000000ff0500728c */ /* 0x000fc6000bf25270 */
[----:B------:R-:W-:Y:S08]  /*07b0*/  BRA.U !UP0, `(.L_x_7) ;  /* 0x0000000108887547 */ /* 0x000ff0000b800000 */
[----:B0-----:R-:W0:Y:S01]  /*07c0*/  LDC.64 R4, c[0x0][0x380] ;  /* 0x0000e000ff047b82 */ /* 0x001e220000000a00 */
[----:B------:R-:W-:Y:S02]  /*07d0*/  MOV R8, UR4 ;  /* 0x0000000400087c02 */ /* 0x000fe40008000f00 */
[----:B------:R-:W-:-:S03]  /*07e0*/  IADD3 R3, PT, PT, R2, UR4, RZ ;  /* 0x0000000402037c10 */ /* 0x000fc6000fffe0ff */
[----:B------:R-:W-:Y:S02]  /*07f0*/  IMAD R9, R8, UR18, R11 ;  /* 0x0000001208097c24 */ /* 0x000fe4000f8e020b */
[----:B------:R-:W2:Y:S01]  /*0800*/  LDC.64 R6, c[0x0][0x388] ;  /* 0x0000e200ff067b82 */ /* 0x000ea20000000a00 */
[----:B0-----:R-:W-:-:S05]  /*0810*/  IMAD.WIDE R4, R3, 0x4, R4 ;  /* 0x0000000403047825 */ /* 0x001fca00078e0204 */
[----:B------:R-:W3:Y:S01]  /*0820*/  LDG.E R3, desc[UR16][R4.64] ;  /* 0x0000001004037981 */ /* 0x000ee2000c1e1900 */
[----:B--2---:R-:W-:-:S03]  /*0830*/  IMAD.WIDE R6, R9, 0x4, R6 ;  /* 0x0000000409067825 */ /* 0x004fc600078e0206 */
[----:B------:R-:W2:Y:S04]  /*0840*/  LDG.E R17, desc[UR16][R4.64+0x4] ;  /* 0x0000041004117981 */ /* 0x000ea8000c1e1900 */
[----:B------:R-:W3:Y:S01]  /*0850*/  LDG.E R16, desc[UR16][R6.64] ;  /* 0x0000001006107981 */ /* 0x000ee2000c1e1900 */
[----:B------:R-:W-:Y:S01]  /*0860*/  IMAD.U32 R9, RZ, RZ, UR18 ;  /* 0x00000012ff097e24 */ /* 0x000fe2000f8e00ff */
[----:B------:R-:W-:Y:S02]  /*0870*/  MOV R13, UR18 ;  /* 0x00000012000d7c02 */ /* 0x000fe40008000f00 */
[----:B------:R-:W4:Y:S01]  /*0880*/  LDG.E R19, desc[UR16][R4.64+0x8] ;  /* 0x0000081004137981 */ /* 0x000f22000c1e1900 */
[----:B------:R-:W-:-:S05]  /*0890*/  IMAD.WIDE.U32 R8, R9, 0x4, R6 ;  /* 0x0000000409087825 */ /* 0x000fca00078e0006 */
[----:B------:R-:W2:Y:S01]  /*08a0*/  LDG.E R18, desc[UR16][R8.64] ;  /* 0x0000001008127981 */ /* 0x000ea2000c1e1900 */
[----:B------:R-:W-:Y:S01]  /*08b0*/  IMAD.WIDE.U32 R12, R13, 0x4, R8 ;  /* 0x000000040d0c7825 */ /* 0x000fe200078e0008 */
[----:B------:R-:W-:Y:S02]  /*08c0*/  MOV R15, UR18 ;  /* 0x00000012000f7c02 */ /* 0x000fe40008000f00 */
[----:B------:R0:W5:Y:S04]  /*08d0*/  LDG.E R7, desc[UR16][R4.64+0xc] ;  /* 0x00000c1004077981 */ /* 0x000168000c1e1900 */
[----:B------:R-:W4:Y:S01]  /*08e0*/  LDG.E R20, desc[UR16][R12.64] ;  /* 0x000000100c147981 */ /* 0x000f22000c1e1900 */
[----:B------:R-:W-:-:S06]  /*08f0*/  IMAD.WIDE.U32 R14, R15, 0x4, R12 ;  /* 0x000000040f0e7825 */ /* 0x000fcc00078e000c */
[----:B------:R-:W5:Y:S01]  /*0900*/  LDG.E R14, desc[UR16][R14.64] ;  /* 0x000000100e0e7981 */ /* 0x000f62000c1e1900 */
[----:B-1----:R-:W-:Y:S01]  /*0910*/  I2FP.F32.S32 R10, R10 ;  /* 0x0000000a000a7245 */ /* 0x002fe20000201400 */
[----:B------:R-:W-:-:S04]  /*0920*/  UIADD3 UR4, UPT, UPT, UR4, 0x4, URZ ;  /* 0x0000000404047890 */ /* 0x000fc8000fffe0ff */
[----:B---3--:R-:W-:-:S06]  /*0930*/  FFMA R3, R3, R16, R10 ;  /* 0x0000001003037223 */ /* 0x008fcc000000000a */
[----:B------:R-:W1:Y:S02]  /*0940*/  F2I.TRUNC.NTZ R3, R3 ;  /* 0x0000000300037305 */ /* 0x000e64000020f100 */
[----:B-1----:R-:W-:-:S05]  /*0950*/  I2FP.F32.S32 R6, R3 ;  /* 0x0000000300067245 */ /* 0x002fca0000201400 */
[----:B--2---:R-:W-:-:S06]  /*0960*/  FFMA R6, R17, R18, R6 ;  /* 0x0000001211067223 */ /* 0x004fcc0000000006 */
[----:B------:R-:W1:Y:S02]  /*0970*/  F2I.TRUNC.NTZ R6, R6 ;  /* 0x0000000600067305 */ /* 0x000e64000020f100 */
[----:B-1----:R-:W-:-:S05]  /*0980*/  I2FP.F32.S32 R8, R6 ;  /* 0x0000000600087245 */ /* 0x002fca0000201400 */
[----:B----4-:R-:W-:-:S06]  /*0990*/  FFMA R8, R19, R20, R8 ;  /* 0x0000001413087223 */ /* 0x010fcc0000000008 */
[----:B------:R-:W0:Y:S02]  /*09a0*/  F2I.TRUNC.NTZ R8, R8 ;  /* 0x0000000800087305 */ /* 0x000e24000020f100 */
[----:B0-----:R-:W-:-:S05]  /*09b0*/  I2FP.F32.S32 R4, R8 ;  /* 0x0000000800047245 */ /* 0x001fca0000201400 */
[----:B-----5:R-:W-:-:S04]  /*09c0*/  FFMA R4, R7, R14, R4 ;  /* 0x0000000e07047223 */ /* 0x020fc80000000004 */
[----:B------:R2:W3:Y:S03]  /*09d0*/  F2I.TRUNC.NTZ R10, R4 ;  /* 0x00000004000a7305 */ /* 0x0004e6000020f100 */
.L_x_7:
[----:B------:R-:W-:Y:S05]  /*09e0*/  BRA.U !UP1, `(.L_x_6) ;  /* 0x0000000109ac7547 */ /* 0x000fea000b800000 */
[----:B------:R-:W-:Y:S01]  /*09f0*/  UISETP.NE.AND UP0, UPT, UR5, 0x1, UPT ;  /* 0x000000010500788c */ /* 0x000fe2000bf05270 */
[----:B------:R-:W-:-:S05]  /*0a00*/  MOV R8, UR4 ;  /* 0x0000000400087c02 */ /* 0x000fca0008000f00 */
[----:B------:R-:W-:-:S05]  /*0a10*/  PLOP3.LUT P0, PT, PT, PT, UP0, 0x80, 0x8 ;  /* 0x000000000008781c */ /* 0x000fca0003f0f008 */
[----:B------:R-:W4:Y:S08]  /*0a20*/  @UP0 LDCU.128 UR8, c[0x0][0x380] ;  /* 0x00007000ff0807ac */ /* 0x000f300008000c00 */
[----:B------:R-:W-:Y:S02]  /*0a30*/  @P0 VIADD R3, R2, UR4 ;  /* 0x0000000402030c36 */ /* 0x000fe40008000000 */
[----:B------:R-:W-:Y:S01]  /*0a40*/  @P0 IMAD R9, R8, UR18, R11 ;  /* 0x0000001208090c24 */ /* 0x000fe2000f8e020b */
[----:B----4-:R-:W-:Y:S01]  /*0a50*/  MOV R6, UR8 ;  /* 0x0000000800067c02 */ /* 0x010fe20008000f00 */
[----:B------:R-:W-:Y:S01]  /*0a60*/  IMAD.U32 R5, RZ, RZ, UR11 ;  /* 0x0000000bff057e24 */ /* 0x000fe2000f8e00ff */
[----:B------:R-:W-:-:S02]  /*0a70*/  MOV R7, UR9 ;  /* 0x0000000900077c02 */ /* 0x000fc40008000f00 */
[----:B0-2---:R-:W-:Y:S01]  /*0a80*/  MOV R4, UR10 ;  /* 0x0000000a00047c02 */ /* 0x005fe20008000f00 */
[----:B------:R-:W-:-:S04]  /*0a90*/  @P0 IMAD.WIDE R6, R3, 0x4, R6 ;  /* 0x0000000403060825 */ /* 0x000fc800078e0206 */
[----:B------:R-:W-:Y:S01]  /*0aa0*/  @P0 IMAD.WIDE R4, R9, 0x4, R4 ;  /* 0x0000000409040825 */ /* 0x000fe200078e0204 */
[----:B------:R-:W2:Y:S04]  /*0ab0*/  @P0 LDG.E R14, desc[UR16][R6.64] ;  /* 0x00000010060e0981 */ /* 0x000ea8000c1e1900 */
[----:B------:R0:W2:Y:S01]  /*0ac0*/  @P0 LDG.E R15, desc[UR16][R4.64] ;  /* 0x00000010040f0981 */ /* 0x0000a2000c1e1900 */
[----:B------:R-:W-:Y:S02]  /*0ad0*/  ULOP3.LUT UR5, UR18, 0x1, URZ, 0xc0, !UPT ;  /* 0x0000000112057892 */ /* 0x000fe4000f8ec0ff */
[----:B------:R-:W-:Y:S01]  /*0ae0*/  MOV R9, UR18 ;  /* 0x0000001200097c02 */ /* 0x000fe20008000f00 */
[----:B------:R1:W4:Y:S01]  /*0af0*/  @P0 LDG.E R16, desc[UR16][R6.64+0x4] ;  /* 0x0000041006100981 */ /* 0x000322000c1e1900 */
[----:B------:R-:W-:-:S03]  /*0b00*/  UISETP.NE.U32.AND UP1, UPT, UR5, 0x1, UPT ;  /* 0x000000010500788c */ /* 0x000fc6000bf25070 */
[----:B------:R-:W-:-:S03]  /*0b10*/  @P0 IMAD.WIDE.U32 R8, R9, 0x4, R4 ;  /* 0x0000000409080825 */ /* 0x000fc600078e0004 */
[----:B------:R-:W-:-:S03]  /*0b20*/  PLOP3.LUT P1, PT, PT, PT, UP1, 0x80, 0x8 ;  /* 0x000000000008781c */ /* 0x000fc60003f2f018 */
[----:B------:R-:W4:Y:S02]  /*0b30*/  @P0 LDG.E R9, desc[UR16][R8.64] ;  /* 0x0000001008090981 */ /* 0x000f24000c1e1900 */
[----:B------:R-:W0:Y:S01]  /*0b40*/  @!UP1 LDCU.128 UR8, c[0x0][0x380] ;  /* 0x00007000ff0897ac */ /* 0x000e220008000c00 */
[----:B------:R-:W-:-:S06]  /*0b50*/  @UP0 UIADD3 UR4, UPT, UPT, UR4, 0x2, URZ ;  /* 0x0000000204040890 */ /* 0x000fcc000fffe0ff */
[----:B------:R-:W-:Y:S02]  /*0b60*/  MOV R18, UR4 ;  /* 0x0000000400127c02 */ /* 0x000fe40008000f00 */
[----:B------:R-:W-:-:S03]  /*0b70*/  @!P1 IADD3 R3, PT, PT, R2, UR4, RZ ;  /* 0x0000000402039c10 */ /* 0x000fc6000fffe0ff */
[----:B------:R-:W-:Y:S01]  /*0b80*/  @!P1 IMAD R11, R18, UR18, R11 ;  /* 0x00000012120b9c24 */ /* 0x000fe2000f8e020b */
[----:B0-----:R-:W-:Y:S01]  /*0b90*/  MOV R4, UR8 ;  /* 0x0000000800047c02 */ /* 0x001fe20008000f00 */
[----:B------:R-:W-:Y:S01]  /*0ba0*/  IMAD.U32 R5, RZ, RZ, UR9 ;  /* 0x00000009ff057e24 */ /* 0x000fe2000f8e00ff */
[----:B------:R-:W-:Y:S02]  /*0bb0*/  MOV R12, UR10 ;  /* 0x0000000a000c7c02 */ /* 0x000fe40008000f00 */
[----:B------:R-:W-:Y:S01]  /*0bc0*/  MOV R13, UR11 ;  /* 0x0000000b000d7c02 */ /* 0x000fe20008000f00 */
[----:B------:R-:W-:-:S04]  /*0bd0*/  @!P1 IMAD.WIDE R2, R3, 0x4, R4 ;  /* 0x0000000403029825 */ /* 0x000fc800078e0204 */
[----:B------:R-:W-:Y:S02]  /*0be0*/  @!P1 IMAD.WIDE R4, R11, 0x4, R12 ;  /* 0x000000040b049825 */ /* 0x000fe400078e020c */
[----:B------:R-:W5:Y:S04]  /*0bf0*/  @!P1 LDG.E R2, desc[UR16][R2.64] ;  /* 0x0000001002029981 */ /* 0x000f68000c1e1900 */
[----:B------:R-:W5:Y:S01]  /*0c00*/  @!P1 LDG.E R5, desc[UR16][R4.64] ;  /* 0x0000001004059981 */ /* 0x000f62000c1e1900 */
[----:B-1-3--:R-:W-:-:S05]  /*0c10*/  @P0 I2FP.F32.S32 R7, R10 ;  /* 0x0000000a00070245 */ /* 0x00afca0000201400 */
[----:B--2---:R-:W-:-:S06]  /*0c20*/  @P0 FFMA R7, R14, R15, R7 ;  /* 0x0000000f0e070223 */ /* 0x004fcc0000000007 */
[----:B------:R-:W0:Y:S02]  /*0c30*/  @P0 F2I.TRUNC.NTZ R7, R7 ;  /* 0x0000000700070305 */ /* 0x000e24000020f100 */
[----:B0-----:R-:W-:-:S05]  /*0c40*/  @P0 I2FP.F32.S32 R11, R7 ;  /* 0x00000007000b0245 */ /* 0x001fca0000201400 */
[----:B----4-:R-:W-:-:S04]  /*0c50*/  @P0 FFMA R9, R16, R9, R11 ;  /* 0x0000000910090223 */ /* 0x010fc8000000000b */
[----:B------:R-:W0:Y:S02]  /*0c60*/  @P0 F2I.TRUNC.NTZ R10, R9 ;  /* 0x00000009000a0305 */ /* 0x000e24000020f100 */
[----:B0-----:R-:W-:-:S05]  /*0c70*/  @!P1 I2FP.F32.S32 R11, R10 ;  /* 0x0000000a000b9245 */ /* 0x001fca0000201400 */
[----:B-----5:R-:W-:-:S04]  /*0c80*/  @!P1 FFMA R6, R2, R5, R11 ;  /* 0x0000000502069223 */ /* 0x020fc8000000000b */
[----:B------:R4:W0:Y:S03]  /*0c90*/  @!P1 F2I.TRUNC.NTZ R10, R6 ;  /* 0x00000006000a9305 */ /* 0x000826000020f100 */
.L_x_6:
[----:B01-3--:R-:W-:-:S07]  /*0ca0*/  I2FP.F32.S32 R10, R10 ;  /* 0x0000000a000a7245 */ /* 0x00bfce0000201400 */
.L_x_3:
[----:B------:R-:W0:Y:S02]  /*0cb0*/  LDC.64 R2, c[0x0][0x390] ;  /* 0x0000e400ff027b82 */ /* 0x000e240000000a00 */
[----:B0-----:R-:W-:-:S05]  /*0cc0*/  IMAD.WIDE R2, R0, 0x4, R2 ;  /* 0x0000000400027825 */ /* 0x001fca00078e0202 */
[----:B------:R-:W3:Y:S02]  /*0cd0*/  LDG.E R5, desc[UR16][R2.64] ;  /* 0x0000001002057981 */ /* 0x000ee4000c1e1900 */
[----:B---3--:R-:W-:-:S05]  /*0ce0*/  FADD R5, R5, R10 ;  /* 0x0000000a05057221 */ /* 0x008fca0000000000 */
[----:B------:R-:W-:Y:S01]  /*0cf0*/  STG.E desc[UR16][R2.64], R5 ;  /* 0x0000000502007986 */ /* 0x000fe2000c101910 */
[----:B------:R-:W-:Y:S05]  /*0d00*/  EXIT ;  /* 0x000000000000794d */ /* 0x000fea0003800000 */
.L_x_8:
        /* <DEDUP_REMOVED lines=15> */
.L_x_10:


//--------------------- .nv.shared._Z8mm_tiledPfS_S_iii --------------------------
	.section	.nv.shared._Z8mm_tiledPfS_S_iii,"aw",@nobits
	.sectionflags	@""
	.align	4
.nv.shared._Z8mm_tiledPfS_S_iii:
	.zero		9216


//--------------------- .nv.shared.reserved.0     --------------------------
	.section	.nv.shared.reserved.0,"aw",@nobits
	.weak		__nv_reservedSMEM_offset_0_alias
	.size		__nv_reservedSMEM_offset_0_alias, 0, 64
	.other		__nv_reservedSMEM_offset_0_alias,@"STO_CUDA_RESERVED_SHARED STV_DEFAULT"
__nv_reservedSMEM_offset_0_alias:
	.zero		0
	.zero		64


//--------------------- .nv.constant0._Z8mm_tiledPfS_S_iii --------------------------
	.section	.nv.constant0._Z8mm_tiledPfS_S_iii,"a",@progbits
	.sectionflags	@""
	.align	4
.nv.constant0._Z8mm_tiledPfS_S_iii:
	.zero		932


//--------------------- .nv.constant0._Z2mmPfS_S_iii --------------------------
	.section	.nv.constant0._Z2mmPfS_S_iii,"a",@progbits
	.sectionflags	@""
	.align	4
.nv.constant0._Z2mmPfS_S_iii:
	.zero		932


//--------------------- SYMBOLS --------------------------

	.type		.nv.reservedSmem.offset0,@object
	.size		.nv.reservedSmem.offset0,0x4
	.type		.nv.reservedSmem.cap,@object
	.size		.nv.reservedSmem.cap,0x4
